//
// Generated by NVIDIA NVVM Compiler
//
// Compiler Build ID: CL-36424714
// Cuda compilation tools, release 13.0, V13.0.88
// Based on NVVM 20.0.0
//

.version 9.0
.target sm_100
.address_size 64

	// .globl	_Z15evaluate_kernelPPfiiifiiS_
.extern .func  (.param .b64 func_retval0) malloc
(
	.param .b64 malloc_param_0
)
;
.extern .func free
(
	.param .b64 free_param_0
)
;
.global .align 4 .b8 precalc_xorwow_matrix[102400];
.global .align 4 .b8 precalc_xorwow_offset_matrix[102400];
.global .align 4 .b8 mrg32k3aM1[2304];
.global .align 4 .b8 mrg32k3aM2[2304];
.global .align 4 .b8 mrg32k3aM1SubSeq[2016];
.global .align 4 .b8 mrg32k3aM2SubSeq[2016];
.global .align 4 .b8 mrg32k3aM1Seq[2304];
.global .align 4 .b8 mrg32k3aM2Seq[2304];
.const .align 8 .b8 __cr_lgamma_table[72];

.visible .entry _Z15evaluate_kernelPPfiiifiiS_(
	.param .u64 .ptr .align 1 _Z15evaluate_kernelPPfiiifiiS__param_0,
	.param .u32 _Z15evaluate_kernelPPfiiifiiS__param_1,
	.param .u32 _Z15evaluate_kernelPPfiiifiiS__param_2,
	.param .u32 _Z15evaluate_kernelPPfiiifiiS__param_3,
	.param .f32 _Z15evaluate_kernelPPfiiifiiS__param_4,
	.param .u32 _Z15evaluate_kernelPPfiiifiiS__param_5,
	.param .u32 _Z15evaluate_kernelPPfiiifiiS__param_6,
	.param .u64 .ptr .align 1 _Z15evaluate_kernelPPfiiifiiS__param_7
)
{
	.local .align 8 .b8 	__local_depot0[48];
	.reg .b64 	%SP;
	.reg .b64 	%SPL;
	.reg .pred 	%p<305>;
	.reg .b16 	%rs<6>;
	.reg .b32 	%r<2984>;
	.reg .b32 	%f<335>;
	.reg .b64 	%rd<546>;

	mov.u64 	%SPL, __local_depot0;
	ld.param.u64 	%rd132, [_Z15evaluate_kernelPPfiiifiiS__param_0];
	ld.param.u32 	%r1317, [_Z15evaluate_kernelPPfiiifiiS__param_1];
	ld.param.u32 	%r1318, [_Z15evaluate_kernelPPfiiifiiS__param_2];
	ld.param.u32 	%r1319, [_Z15evaluate_kernelPPfiiifiiS__param_3];
	ld.param.f32 	%f72, [_Z15evaluate_kernelPPfiiifiiS__param_4];
	ld.param.u32 	%r1321, [_Z15evaluate_kernelPPfiiifiiS__param_6];
	cvta.to.global.u64 	%rd1, %rd132;
	add.u64 	%rd2, %SPL, 0;
	mov.u32 	%r1322, %ctaid.x;
	mov.u32 	%r1323, %ntid.x;
	mov.u32 	%r1324, %tid.x;
	mad.lo.s32 	%r1, %r1322, %r1323, %r1324;
	setp.ge.s32 	%p2, %r1, %r1319;
	@%p2 bra 	$L__BB0_436;
	div.s32 	%r2, %r1317, %r1319;
	mul.lo.s32 	%r3, %r2, %r1;
	add.s32 	%r4, %r3, %r2;
	sub.s32 	%r5, %r1317, %r2;
	mul.wide.s32 	%rd134, %r5, 8;
	{ // callseq 0, 0
	.param .b64 param0;
	st.param.b64 	[param0], %rd134;
	.param .b64 retval0;
	call.uni (retval0), 
	malloc, 
	(
	param0
	);
	ld.param.b64 	%rd135, [retval0];
	} // callseq 0
	mul.wide.s32 	%rd136, %r2, 8;
	{ // callseq 1, 0
	.param .b64 param0;
	st.param.b64 	[param0], %rd136;
	.param .b64 retval0;
	call.uni (retval0), 
	malloc, 
	(
	param0
	);
	ld.param.b64 	%rd137, [retval0];
	} // callseq 1
	mul.wide.s32 	%rd138, %r2, 4;
	{ // callseq 2, 0
	.param .b64 param0;
	st.param.b64 	[param0], %rd138;
	.param .b64 retval0;
	call.uni (retval0), 
	malloc, 
	(
	param0
	);
	ld.param.b64 	%rd139, [retval0];
	} // callseq 2
	setp.lt.s32 	%p3, %r1317, 1;
	@%p3 bra 	$L__BB0_43;
	mul.wide.s32 	%rd6, %r1318, 4;
	and.b32  	%r6, %r1317, 3;
	setp.lt.u32 	%p4, %r1317, 4;
	mov.b32 	%r2312, 0;
	mov.u32 	%r2299, %r2312;
	mov.u32 	%r2300, %r2312;
	@%p4 bra 	$L__BB0_33;
	and.b32  	%r2312, %r1317, 2147483644;
	mov.b32 	%r2298, 0;
	mov.u32 	%r2299, %r2298;
	mov.u32 	%r2300, %r2298;
$L__BB0_4:
	setp.lt.s32 	%p5, %r2298, %r3;
	setp.ge.s32 	%p6, %r2298, %r4;
	mul.wide.u32 	%rd140, %r2298, 8;
	add.s64 	%rd7, %rd1, %rd140;
	or.pred  	%p7, %p5, %p6;
	@%p7 bra 	$L__BB0_10;
	{ // callseq 3, 0
	.param .b64 param0;
	st.param.b64 	[param0], %rd6;
	.param .b64 retval0;
	call.uni (retval0), 
	malloc, 
	(
	param0
	);
	ld.param.b64 	%rd510, [retval0];
	} // callseq 3
	mul.wide.s32 	%rd145, %r2299, 8;
	add.s64 	%rd9, %rd137, %rd145;
	st.u64 	[%rd9], %rd510;
	setp.eq.s32 	%p8, %r1318, 0;
	@%p8 bra 	$L__BB0_9;
	ld.global.u64 	%rd10, [%rd7];
	mov.b64 	%rd509, 0;
$L__BB0_7:
	add.s64 	%rd147, %rd10, %rd509;
	ld.u8 	%rs1, [%rd147];
	add.s64 	%rd148, %rd510, %rd509;
	st.u8 	[%rd148], %rs1;
	add.s64 	%rd509, %rd509, 1;
	setp.lt.u64 	%p9, %rd509, %rd6;
	@%p9 bra 	$L__BB0_7;
	ld.u64 	%rd510, [%rd9];
$L__BB0_9:
	add.s64 	%rd150, %rd510, %rd6;
	ld.f32 	%f73, [%rd150+-4];
	cvt.rzi.s32.f32 	%r1327, %f73;
	mul.wide.s32 	%rd151, %r2299, 4;
	add.s64 	%rd152, %rd139, %rd151;
	st.u32 	[%rd152], %r1327;
	ld.u64 	%rd153, [%rd9];
	add.s64 	%rd154, %rd153, %rd6;
	mov.b32 	%r1328, -1082130432;
	st.u32 	[%rd154+-4], %r1328;
	add.s32 	%r2299, %r2299, 1;
	bra.uni 	$L__BB0_11;
$L__BB0_10:
	ld.global.u64 	%rd141, [%rd7];
	add.s32 	%r12, %r2300, 1;
	mul.wide.s32 	%rd142, %r2300, 8;
	add.s64 	%rd143, %rd135, %rd142;
	st.u64 	[%rd143], %rd141;
	mov.u32 	%r2300, %r12;
$L__BB0_11:
	add.s32 	%r1329, %r2298, 1;
	setp.ge.s32 	%p10, %r1329, %r3;
	setp.lt.s32 	%p11, %r1329, %r4;
	and.pred  	%p12, %p10, %p11;
	@%p12 bra 	$L__BB0_13;
	ld.global.u64 	%rd155, [%rd7+8];
	add.s32 	%r15, %r2300, 1;
	mul.wide.s32 	%rd156, %r2300, 8;
	add.s64 	%rd157, %rd135, %rd156;
	st.u64 	[%rd157], %rd155;
	mov.u32 	%r2300, %r15;
	bra.uni 	$L__BB0_18;
$L__BB0_13:
	{ // callseq 4, 0
	.param .b64 param0;
	st.param.b64 	[param0], %rd6;
	.param .b64 retval0;
	call.uni (retval0), 
	malloc, 
	(
	param0
	);
	ld.param.b64 	%rd512, [retval0];
	} // callseq 4
	mul.wide.s32 	%rd159, %r2299, 8;
	add.s64 	%rd16, %rd137, %rd159;
	st.u64 	[%rd16], %rd512;
	add.s64 	%rd17, %rd7, 8;
	setp.eq.s32 	%p13, %r1318, 0;
	@%p13 bra 	$L__BB0_17;
	ld.global.u64 	%rd18, [%rd17];
	mov.b64 	%rd511, 0;
$L__BB0_15:
	add.s64 	%rd161, %rd18, %rd511;
	ld.u8 	%rs2, [%rd161];
	add.s64 	%rd162, %rd512, %rd511;
	st.u8 	[%rd162], %rs2;
	add.s64 	%rd511, %rd511, 1;
	setp.lt.u64 	%p14, %rd511, %rd6;
	@%p14 bra 	$L__BB0_15;
	ld.u64 	%rd512, [%rd16];
$L__BB0_17:
	add.s64 	%rd164, %rd512, %rd6;
	ld.f32 	%f74, [%rd164+-4];
	cvt.rzi.s32.f32 	%r1330, %f74;
	mul.wide.s32 	%rd165, %r2299, 4;
	add.s64 	%rd166, %rd139, %rd165;
	st.u32 	[%rd166], %r1330;
	ld.u64 	%rd167, [%rd16];
	add.s64 	%rd168, %rd167, %rd6;
	mov.b32 	%r1331, -1082130432;
	st.u32 	[%rd168+-4], %r1331;
	add.s32 	%r2299, %r2299, 1;
$L__BB0_18:
	add.s32 	%r1332, %r2298, 2;
	setp.ge.s32 	%p15, %r1332, %r3;
	setp.lt.s32 	%p16, %r1332, %r4;
	and.pred  	%p17, %p15, %p16;
	@%p17 bra 	$L__BB0_20;
	ld.global.u64 	%rd169, [%rd7+16];
	add.s32 	%r19, %r2300, 1;
	mul.wide.s32 	%rd170, %r2300, 8;
	add.s64 	%rd171, %rd135, %rd170;
	st.u64 	[%rd171], %rd169;
	mov.u32 	%r2300, %r19;
	bra.uni 	$L__BB0_25;
$L__BB0_20:
	{ // callseq 5, 0
	.param .b64 param0;
	st.param.b64 	[param0], %rd6;
	.param .b64 retval0;
	call.uni (retval0), 
	malloc, 
	(
	param0
	);
	ld.param.b64 	%rd514, [retval0];
	} // callseq 5
	mul.wide.s32 	%rd173, %r2299, 8;
	add.s64 	%rd24, %rd137, %rd173;
	st.u64 	[%rd24], %rd514;
	add.s64 	%rd25, %rd7, 16;
	setp.eq.s32 	%p18, %r1318, 0;
	@%p18 bra 	$L__BB0_24;
	ld.global.u64 	%rd26, [%rd25];
	mov.b64 	%rd513, 0;
$L__BB0_22:
	add.s64 	%rd175, %rd26, %rd513;
	ld.u8 	%rs3, [%rd175];
	add.s64 	%rd176, %rd514, %rd513;
	st.u8 	[%rd176], %rs3;
	add.s64 	%rd513, %rd513, 1;
	setp.lt.u64 	%p19, %rd513, %rd6;
	@%p19 bra 	$L__BB0_22;
	ld.u64 	%rd514, [%rd24];
$L__BB0_24:
	add.s64 	%rd178, %rd514, %rd6;
	ld.f32 	%f75, [%rd178+-4];
	cvt.rzi.s32.f32 	%r1333, %f75;
	mul.wide.s32 	%rd179, %r2299, 4;
	add.s64 	%rd180, %rd139, %rd179;
	st.u32 	[%rd180], %r1333;
	ld.u64 	%rd181, [%rd24];
	add.s64 	%rd182, %rd181, %rd6;
	mov.b32 	%r1334, -1082130432;
	st.u32 	[%rd182+-4], %r1334;
	add.s32 	%r2299, %r2299, 1;
$L__BB0_25:
	add.s32 	%r1335, %r2298, 3;
	setp.ge.s32 	%p20, %r1335, %r3;
	setp.lt.s32 	%p21, %r1335, %r4;
	and.pred  	%p22, %p20, %p21;
	@%p22 bra 	$L__BB0_27;
	ld.global.u64 	%rd183, [%rd7+24];
	add.s32 	%r23, %r2300, 1;
	mul.wide.s32 	%rd184, %r2300, 8;
	add.s64 	%rd185, %rd135, %rd184;
	st.u64 	[%rd185], %rd183;
	mov.u32 	%r2300, %r23;
	bra.uni 	$L__BB0_32;
$L__BB0_27:
	{ // callseq 6, 0
	.param .b64 param0;
	st.param.b64 	[param0], %rd6;
	.param .b64 retval0;
	call.uni (retval0), 
	malloc, 
	(
	param0
	);
	ld.param.b64 	%rd516, [retval0];
	} // callseq 6
	mul.wide.s32 	%rd187, %r2299, 8;
	add.s64 	%rd32, %rd137, %rd187;
	st.u64 	[%rd32], %rd516;
	add.s64 	%rd33, %rd7, 24;
	setp.eq.s32 	%p23, %r1318, 0;
	@%p23 bra 	$L__BB0_31;
	ld.global.u64 	%rd34, [%rd33];
	mov.b64 	%rd515, 0;
$L__BB0_29:
	add.s64 	%rd189, %rd34, %rd515;
	ld.u8 	%rs4, [%rd189];
	add.s64 	%rd190, %rd516, %rd515;
	st.u8 	[%rd190], %rs4;
	add.s64 	%rd515, %rd515, 1;
	setp.lt.u64 	%p24, %rd515, %rd6;
	@%p24 bra 	$L__BB0_29;
	ld.u64 	%rd516, [%rd32];
$L__BB0_31:
	add.s64 	%rd192, %rd516, %rd6;
	ld.f32 	%f76, [%rd192+-4];
	cvt.rzi.s32.f32 	%r1336, %f76;
	mul.wide.s32 	%rd193, %r2299, 4;
	add.s64 	%rd194, %rd139, %rd193;
	st.u32 	[%rd194], %r1336;
	ld.u64 	%rd195, [%rd32];
	add.s64 	%rd196, %rd195, %rd6;
	mov.b32 	%r1337, -1082130432;
	st.u32 	[%rd196+-4], %r1337;
	add.s32 	%r2299, %r2299, 1;
$L__BB0_32:
	add.s32 	%r2298, %r2298, 4;
	setp.ne.s32 	%p25, %r2298, %r2312;
	@%p25 bra 	$L__BB0_4;
$L__BB0_33:
	setp.eq.s32 	%p26, %r6, 0;
	@%p26 bra 	$L__BB0_43;
	mov.b32 	%r2315, 0;
$L__BB0_35:
	.pragma "nounroll";
	setp.ge.s32 	%p27, %r2312, %r3;
	setp.lt.s32 	%p28, %r2312, %r4;
	and.pred  	%p29, %p27, %p28;
	@%p29 bra 	$L__BB0_37;
	mul.wide.u32 	%rd197, %r2312, 8;
	add.s64 	%rd198, %rd1, %rd197;
	ld.global.u64 	%rd199, [%rd198];
	add.s32 	%r35, %r2300, 1;
	mul.wide.s32 	%rd200, %r2300, 8;
	add.s64 	%rd201, %rd135, %rd200;
	st.u64 	[%rd201], %rd199;
	mov.u32 	%r2300, %r35;
	bra.uni 	$L__BB0_42;
$L__BB0_37:
	{ // callseq 7, 0
	.param .b64 param0;
	st.param.b64 	[param0], %rd6;
	.param .b64 retval0;
	call.uni (retval0), 
	malloc, 
	(
	param0
	);
	ld.param.b64 	%rd518, [retval0];
	} // callseq 7
	mul.wide.s32 	%rd203, %r2299, 8;
	add.s64 	%rd40, %rd137, %rd203;
	st.u64 	[%rd40], %rd518;
	mul.wide.u32 	%rd204, %r2312, 8;
	add.s64 	%rd41, %rd1, %rd204;
	setp.eq.s32 	%p30, %r1318, 0;
	@%p30 bra 	$L__BB0_41;
	ld.global.u64 	%rd42, [%rd41];
	mov.b64 	%rd517, 0;
$L__BB0_39:
	add.s64 	%rd206, %rd42, %rd517;
	ld.u8 	%rs5, [%rd206];
	add.s64 	%rd207, %rd518, %rd517;
	st.u8 	[%rd207], %rs5;
	add.s64 	%rd517, %rd517, 1;
	setp.lt.u64 	%p31, %rd517, %rd6;
	@%p31 bra 	$L__BB0_39;
	ld.u64 	%rd518, [%rd40];
$L__BB0_41:
	add.s64 	%rd209, %rd518, %rd6;
	ld.f32 	%f77, [%rd209+-4];
	cvt.rzi.s32.f32 	%r1339, %f77;
	mul.wide.s32 	%rd210, %r2299, 4;
	add.s64 	%rd211, %rd139, %rd210;
	st.u32 	[%rd211], %r1339;
	ld.u64 	%rd212, [%rd40];
	add.s64 	%rd213, %rd212, %rd6;
	mov.b32 	%r1340, -1082130432;
	st.u32 	[%rd213+-4], %r1340;
	add.s32 	%r2299, %r2299, 1;
$L__BB0_42:
	add.s32 	%r2312, %r2312, 1;
	add.s32 	%r2315, %r2315, 1;
	setp.ne.s32 	%p32, %r2315, %r6;
	@%p32 bra 	$L__BB0_35;
$L__BB0_43:
	{ // callseq 8, 0
	.param .b64 param0;
	st.param.b64 	[param0], 32;
	.param .b64 retval0;
	call.uni (retval0), 
	malloc, 
	(
	param0
	);
	ld.param.b64 	%rd214, [retval0];
	} // callseq 8
	st.u32 	[%rd214+8], %r1321;
	mul.wide.s32 	%rd215, %r1321, 24;
	{ // callseq 9, 0
	.param .b64 param0;
	st.param.b64 	[param0], %rd215;
	.param .b64 retval0;
	call.uni (retval0), 
	malloc, 
	(
	param0
	);
	ld.param.b64 	%rd216, [retval0];
	} // callseq 9
	st.u64 	[%rd214], %rd216;
	setp.lt.s32 	%p33, %r1321, 1;
	@%p33 bra 	$L__BB0_165;
	mov.b32 	%r2318, 0;
	mul.wide.s32 	%rd221, %r1318, 4;
$L__BB0_45:
	setp.lt.s32 	%p34, %r1318, 1;
	ld.u64 	%rd218, [%rd214];
	mul.wide.u32 	%rd219, %r2318, 24;
	add.s64 	%rd220, %rd218, %rd219;
	st.u32 	[%rd220+20], %r1318;
	{ // callseq 10, 0
	.param .b64 param0;
	st.param.b64 	[param0], %rd221;
	.param .b64 retval0;
	call.uni (retval0), 
	malloc, 
	(
	param0
	);
	ld.param.b64 	%rd222, [retval0];
	} // callseq 10
	ld.u64 	%rd224, [%rd214];
	add.s64 	%rd225, %rd224, %rd219;
	st.u64 	[%rd225], %rd222;
	@%p34 bra 	$L__BB0_163;
	mov.b32 	%r2319, 0;
$L__BB0_47:
	cvt.u64.u32 	%rd519, %r2319;
	mov.b32 	%r2342, 1593684748;
	st.local.u32 	[%rd2+4], %r2342;
	mov.b32 	%r2340, -123459836;
	mov.b32 	%r2341, 1111207954;
	st.local.v2.u32 	[%rd2+8], {%r2341, %r2340};
	mov.b32 	%r2338, 1476011280;
	mov.b32 	%r2339, -589760388;
	st.local.v2.u32 	[%rd2+16], {%r2339, %r2338};
	setp.eq.s32 	%p35, %r2319, 0;
	@%p35 bra 	$L__BB0_162;
	mov.b32 	%r2325, 0;
	mov.b32 	%r2342, 1593684748;
	mov.b32 	%r2341, 1111207954;
	mov.b32 	%r2340, -123459836;
	mov.b32 	%r2339, -589760388;
	mov.b32 	%r2338, 1476011280;
$L__BB0_49:
	mov.u64 	%rd49, %rd519;
	and.b64  	%rd50, %rd49, 3;
	setp.eq.s64 	%p36, %rd50, 0;
	@%p36 bra 	$L__BB0_161;
	mul.wide.u32 	%rd226, %r2325, 3200;
	mov.u64 	%rd227, precalc_xorwow_matrix;
	add.s64 	%rd51, %rd227, %rd226;
	mov.b32 	%r2338, 0;
	mov.u32 	%r2339, %r2338;
	mov.u32 	%r2340, %r2338;
	mov.u32 	%r2341, %r2338;
	mov.u32 	%r2342, %r2338;
	mov.u32 	%r2331, %r2338;
$L__BB0_51:
	mul.wide.u32 	%rd228, %r2331, 4;
	add.s64 	%rd229, %rd2, %rd228;
	ld.local.u32 	%r55, [%rd229+4];
	shl.b32 	%r56, %r2331, 5;
	mov.b32 	%r2337, 0;
$L__BB0_52:
	.pragma "nounroll";
	shr.u32 	%r1356, %r55, %r2337;
	and.b32  	%r1357, %r1356, 1;
	setp.eq.b32 	%p37, %r1357, 1;
	not.pred 	%p38, %p37;
	add.s32 	%r1358, %r56, %r2337;
	mul.lo.s32 	%r1359, %r1358, 5;
	mul.wide.u32 	%rd230, %r1359, 4;
	add.s64 	%rd52, %rd51, %rd230;
	@%p38 bra 	$L__BB0_54;
	ld.global.u32 	%r1360, [%rd52];
	xor.b32  	%r2342, %r2342, %r1360;
	ld.global.u32 	%r1361, [%rd52+4];
	xor.b32  	%r2341, %r2341, %r1361;
	ld.global.u32 	%r1362, [%rd52+8];
	xor.b32  	%r2340, %r2340, %r1362;
	ld.global.u32 	%r1363, [%rd52+12];
	xor.b32  	%r2339, %r2339, %r1363;
	ld.global.u32 	%r1364, [%rd52+16];
	xor.b32  	%r2338, %r2338, %r1364;
$L__BB0_54:
	and.b32  	%r1366, %r1356, 2;
	setp.eq.s32 	%p39, %r1366, 0;
	@%p39 bra 	$L__BB0_56;
	ld.global.u32 	%r1367, [%rd52+20];
	xor.b32  	%r2342, %r2342, %r1367;
	ld.global.u32 	%r1368, [%rd52+24];
	xor.b32  	%r2341, %r2341, %r1368;
	ld.global.u32 	%r1369, [%rd52+28];
	xor.b32  	%r2340, %r2340, %r1369;
	ld.global.u32 	%r1370, [%rd52+32];
	xor.b32  	%r2339, %r2339, %r1370;
	ld.global.u32 	%r1371, [%rd52+36];
	xor.b32  	%r2338, %r2338, %r1371;
$L__BB0_56:
	and.b32  	%r1373, %r1356, 4;
	setp.eq.s32 	%p40, %r1373, 0;
	@%p40 bra 	$L__BB0_58;
	ld.global.u32 	%r1374, [%rd52+40];
	xor.b32  	%r2342, %r2342, %r1374;
	ld.global.u32 	%r1375, [%rd52+44];
	xor.b32  	%r2341, %r2341, %r1375;
	ld.global.u32 	%r1376, [%rd52+48];
	xor.b32  	%r2340, %r2340, %r1376;
	ld.global.u32 	%r1377, [%rd52+52];
	xor.b32  	%r2339, %r2339, %r1377;
	ld.global.u32 	%r1378, [%rd52+56];
	xor.b32  	%r2338, %r2338, %r1378;
$L__BB0_58:
	and.b32  	%r1380, %r1356, 8;
	setp.eq.s32 	%p41, %r1380, 0;
	@%p41 bra 	$L__BB0_60;
	ld.global.u32 	%r1381, [%rd52+60];
	xor.b32  	%r2342, %r2342, %r1381;
	ld.global.u32 	%r1382, [%rd52+64];
	xor.b32  	%r2341, %r2341, %r1382;
	ld.global.u32 	%r1383, [%rd52+68];
	xor.b32  	%r2340, %r2340, %r1383;
	ld.global.u32 	%r1384, [%rd52+72];
	xor.b32  	%r2339, %r2339, %r1384;
	ld.global.u32 	%r1385, [%rd52+76];
	xor.b32  	%r2338, %r2338, %r1385;
$L__BB0_60:
	and.b32  	%r1387, %r1356, 16;
	setp.eq.s32 	%p42, %r1387, 0;
	@%p42 bra 	$L__BB0_62;
	ld.global.u32 	%r1388, [%rd52+80];
	xor.b32  	%r2342, %r2342, %r1388;
	ld.global.u32 	%r1389, [%rd52+84];
	xor.b32  	%r2341, %r2341, %r1389;
	ld.global.u32 	%r1390, [%rd52+88];
	xor.b32  	%r2340, %r2340, %r1390;
	ld.global.u32 	%r1391, [%rd52+92];
	xor.b32  	%r2339, %r2339, %r1391;
	ld.global.u32 	%r1392, [%rd52+96];
	xor.b32  	%r2338, %r2338, %r1392;
$L__BB0_62:
	and.b32  	%r1394, %r1356, 32;
	setp.eq.s32 	%p43, %r1394, 0;
	@%p43 bra 	$L__BB0_64;
	ld.global.u32 	%r1395, [%rd52+100];
	xor.b32  	%r2342, %r2342, %r1395;
	ld.global.u32 	%r1396, [%rd52+104];
	xor.b32  	%r2341, %r2341, %r1396;
	ld.global.u32 	%r1397, [%rd52+108];
	xor.b32  	%r2340, %r2340, %r1397;
	ld.global.u32 	%r1398, [%rd52+112];
	xor.b32  	%r2339, %r2339, %r1398;
	ld.global.u32 	%r1399, [%rd52+116];
	xor.b32  	%r2338, %r2338, %r1399;
$L__BB0_64:
	and.b32  	%r1401, %r1356, 64;
	setp.eq.s32 	%p44, %r1401, 0;
	@%p44 bra 	$L__BB0_66;
	ld.global.u32 	%r1402, [%rd52+120];
	xor.b32  	%r2342, %r2342, %r1402;
	ld.global.u32 	%r1403, [%rd52+124];
	xor.b32  	%r2341, %r2341, %r1403;
	ld.global.u32 	%r1404, [%rd52+128];
	xor.b32  	%r2340, %r2340, %r1404;
	ld.global.u32 	%r1405, [%rd52+132];
	xor.b32  	%r2339, %r2339, %r1405;
	ld.global.u32 	%r1406, [%rd52+136];
	xor.b32  	%r2338, %r2338, %r1406;
$L__BB0_66:
	and.b32  	%r1408, %r1356, 128;
	setp.eq.s32 	%p45, %r1408, 0;
	@%p45 bra 	$L__BB0_68;
	ld.global.u32 	%r1409, [%rd52+140];
	xor.b32  	%r2342, %r2342, %r1409;
	ld.global.u32 	%r1410, [%rd52+144];
	xor.b32  	%r2341, %r2341, %r1410;
	ld.global.u32 	%r1411, [%rd52+148];
	xor.b32  	%r2340, %r2340, %r1411;
	ld.global.u32 	%r1412, [%rd52+152];
	xor.b32  	%r2339, %r2339, %r1412;
	ld.global.u32 	%r1413, [%rd52+156];
	xor.b32  	%r2338, %r2338, %r1413;
$L__BB0_68:
	and.b32  	%r1415, %r1356, 256;
	setp.eq.s32 	%p46, %r1415, 0;
	@%p46 bra 	$L__BB0_70;
	ld.global.u32 	%r1416, [%rd52+160];
	xor.b32  	%r2342, %r2342, %r1416;
	ld.global.u32 	%r1417, [%rd52+164];
	xor.b32  	%r2341, %r2341, %r1417;
	ld.global.u32 	%r1418, [%rd52+168];
	xor.b32  	%r2340, %r2340, %r1418;
	ld.global.u32 	%r1419, [%rd52+172];
	xor.b32  	%r2339, %r2339, %r1419;
	ld.global.u32 	%r1420, [%rd52+176];
	xor.b32  	%r2338, %r2338, %r1420;
$L__BB0_70:
	and.b32  	%r1422, %r1356, 512;
	setp.eq.s32 	%p47, %r1422, 0;
	@%p47 bra 	$L__BB0_72;
	ld.global.u32 	%r1423, [%rd52+180];
	xor.b32  	%r2342, %r2342, %r1423;
	ld.global.u32 	%r1424, [%rd52+184];
	xor.b32  	%r2341, %r2341, %r1424;
	ld.global.u32 	%r1425, [%rd52+188];
	xor.b32  	%r2340, %r2340, %r1425;
	ld.global.u32 	%r1426, [%rd52+192];
	xor.b32  	%r2339, %r2339, %r1426;
	ld.global.u32 	%r1427, [%rd52+196];
	xor.b32  	%r2338, %r2338, %r1427;
$L__BB0_72:
	and.b32  	%r1429, %r1356, 1024;
	setp.eq.s32 	%p48, %r1429, 0;
	@%p48 bra 	$L__BB0_74;
	ld.global.u32 	%r1430, [%rd52+200];
	xor.b32  	%r2342, %r2342, %r1430;
	ld.global.u32 	%r1431, [%rd52+204];
	xor.b32  	%r2341, %r2341, %r1431;
	ld.global.u32 	%r1432, [%rd52+208];
	xor.b32  	%r2340, %r2340, %r1432;
	ld.global.u32 	%r1433, [%rd52+212];
	xor.b32  	%r2339, %r2339, %r1433;
	ld.global.u32 	%r1434, [%rd52+216];
	xor.b32  	%r2338, %r2338, %r1434;
$L__BB0_74:
	and.b32  	%r1436, %r1356, 2048;
	setp.eq.s32 	%p49, %r1436, 0;
	@%p49 bra 	$L__BB0_76;
	ld.global.u32 	%r1437, [%rd52+220];
	xor.b32  	%r2342, %r2342, %r1437;
	ld.global.u32 	%r1438, [%rd52+224];
	xor.b32  	%r2341, %r2341, %r1438;
	ld.global.u32 	%r1439, [%rd52+228];
	xor.b32  	%r2340, %r2340, %r1439;
	ld.global.u32 	%r1440, [%rd52+232];
	xor.b32  	%r2339, %r2339, %r1440;
	ld.global.u32 	%r1441, [%rd52+236];
	xor.b32  	%r2338, %r2338, %r1441;
$L__BB0_76:
	and.b32  	%r1443, %r1356, 4096;
	setp.eq.s32 	%p50, %r1443, 0;
	@%p50 bra 	$L__BB0_78;
	ld.global.u32 	%r1444, [%rd52+240];
	xor.b32  	%r2342, %r2342, %r1444;
	ld.global.u32 	%r1445, [%rd52+244];
	xor.b32  	%r2341, %r2341, %r1445;
	ld.global.u32 	%r1446, [%rd52+248];
	xor.b32  	%r2340, %r2340, %r1446;
	ld.global.u32 	%r1447, [%rd52+252];
	xor.b32  	%r2339, %r2339, %r1447;
	ld.global.u32 	%r1448, [%rd52+256];
	xor.b32  	%r2338, %r2338, %r1448;
$L__BB0_78:
	and.b32  	%r1450, %r1356, 8192;
	setp.eq.s32 	%p51, %r1450, 0;
	@%p51 bra 	$L__BB0_80;
	ld.global.u32 	%r1451, [%rd52+260];
	xor.b32  	%r2342, %r2342, %r1451;
	ld.global.u32 	%r1452, [%rd52+264];
	xor.b32  	%r2341, %r2341, %r1452;
	ld.global.u32 	%r1453, [%rd52+268];
	xor.b32  	%r2340, %r2340, %r1453;
	ld.global.u32 	%r1454, [%rd52+272];
	xor.b32  	%r2339, %r2339, %r1454;
	ld.global.u32 	%r1455, [%rd52+276];
	xor.b32  	%r2338, %r2338, %r1455;
$L__BB0_80:
	and.b32  	%r1457, %r1356, 16384;
	setp.eq.s32 	%p52, %r1457, 0;
	@%p52 bra 	$L__BB0_82;
	ld.global.u32 	%r1458, [%rd52+280];
	xor.b32  	%r2342, %r2342, %r1458;
	ld.global.u32 	%r1459, [%rd52+284];
	xor.b32  	%r2341, %r2341, %r1459;
	ld.global.u32 	%r1460, [%rd52+288];
	xor.b32  	%r2340, %r2340, %r1460;
	ld.global.u32 	%r1461, [%rd52+292];
	xor.b32  	%r2339, %r2339, %r1461;
	ld.global.u32 	%r1462, [%rd52+296];
	xor.b32  	%r2338, %r2338, %r1462;
$L__BB0_82:
	and.b32  	%r1464, %r1356, 32768;
	setp.eq.s32 	%p53, %r1464, 0;
	@%p53 bra 	$L__BB0_84;
	ld.global.u32 	%r1465, [%rd52+300];
	xor.b32  	%r2342, %r2342, %r1465;
	ld.global.u32 	%r1466, [%rd52+304];
	xor.b32  	%r2341, %r2341, %r1466;
	ld.global.u32 	%r1467, [%rd52+308];
	xor.b32  	%r2340, %r2340, %r1467;
	ld.global.u32 	%r1468, [%rd52+312];
	xor.b32  	%r2339, %r2339, %r1468;
	ld.global.u32 	%r1469, [%rd52+316];
	xor.b32  	%r2338, %r2338, %r1469;
$L__BB0_84:
	add.s32 	%r2337, %r2337, 16;
	setp.ne.s32 	%p54, %r2337, 32;
	@%p54 bra 	$L__BB0_52;
	mad.lo.s32 	%r1470, %r2331, -31, %r56;
	add.s32 	%r2331, %r1470, 1;
	setp.ne.s32 	%p55, %r2331, 5;
	@%p55 bra 	$L__BB0_51;
	st.local.u32 	[%rd2+4], %r2342;
	st.local.v2.u32 	[%rd2+8], {%r2341, %r2340};
	st.local.v2.u32 	[%rd2+16], {%r2339, %r2338};
	setp.eq.s64 	%p56, %rd50, 1;
	@%p56 bra 	$L__BB0_161;
	mov.b32 	%r2338, 0;
	mov.u32 	%r2339, %r2338;
	mov.u32 	%r2340, %r2338;
	mov.u32 	%r2341, %r2338;
	mov.u32 	%r2342, %r2338;
	mov.u32 	%r2423, %r2338;
$L__BB0_88:
	mul.wide.u32 	%rd231, %r2423, 4;
	add.s64 	%rd232, %rd2, %rd231;
	ld.local.u32 	%r231, [%rd232+4];
	shl.b32 	%r232, %r2423, 5;
	mov.b32 	%r2429, 0;
$L__BB0_89:
	.pragma "nounroll";
	shr.u32 	%r1473, %r231, %r2429;
	and.b32  	%r1474, %r1473, 1;
	setp.eq.b32 	%p57, %r1474, 1;
	not.pred 	%p58, %p57;
	add.s32 	%r1475, %r232, %r2429;
	mul.lo.s32 	%r1476, %r1475, 5;
	mul.wide.u32 	%rd233, %r1476, 4;
	add.s64 	%rd53, %rd51, %rd233;
	@%p58 bra 	$L__BB0_91;
	ld.global.u32 	%r1477, [%rd53];
	xor.b32  	%r2342, %r2342, %r1477;
	ld.global.u32 	%r1478, [%rd53+4];
	xor.b32  	%r2341, %r2341, %r1478;
	ld.global.u32 	%r1479, [%rd53+8];
	xor.b32  	%r2340, %r2340, %r1479;
	ld.global.u32 	%r1480, [%rd53+12];
	xor.b32  	%r2339, %r2339, %r1480;
	ld.global.u32 	%r1481, [%rd53+16];
	xor.b32  	%r2338, %r2338, %r1481;
$L__BB0_91:
	and.b32  	%r1483, %r1473, 2;
	setp.eq.s32 	%p59, %r1483, 0;
	@%p59 bra 	$L__BB0_93;
	ld.global.u32 	%r1484, [%rd53+20];
	xor.b32  	%r2342, %r2342, %r1484;
	ld.global.u32 	%r1485, [%rd53+24];
	xor.b32  	%r2341, %r2341, %r1485;
	ld.global.u32 	%r1486, [%rd53+28];
	xor.b32  	%r2340, %r2340, %r1486;
	ld.global.u32 	%r1487, [%rd53+32];
	xor.b32  	%r2339, %r2339, %r1487;
	ld.global.u32 	%r1488, [%rd53+36];
	xor.b32  	%r2338, %r2338, %r1488;
$L__BB0_93:
	and.b32  	%r1490, %r1473, 4;
	setp.eq.s32 	%p60, %r1490, 0;
	@%p60 bra 	$L__BB0_95;
	ld.global.u32 	%r1491, [%rd53+40];
	xor.b32  	%r2342, %r2342, %r1491;
	ld.global.u32 	%r1492, [%rd53+44];
	xor.b32  	%r2341, %r2341, %r1492;
	ld.global.u32 	%r1493, [%rd53+48];
	xor.b32  	%r2340, %r2340, %r1493;
	ld.global.u32 	%r1494, [%rd53+52];
	xor.b32  	%r2339, %r2339, %r1494;
	ld.global.u32 	%r1495, [%rd53+56];
	xor.b32  	%r2338, %r2338, %r1495;
$L__BB0_95:
	and.b32  	%r1497, %r1473, 8;
	setp.eq.s32 	%p61, %r1497, 0;
	@%p61 bra 	$L__BB0_97;
	ld.global.u32 	%r1498, [%rd53+60];
	xor.b32  	%r2342, %r2342, %r1498;
	ld.global.u32 	%r1499, [%rd53+64];
	xor.b32  	%r2341, %r2341, %r1499;
	ld.global.u32 	%r1500, [%rd53+68];
	xor.b32  	%r2340, %r2340, %r1500;
	ld.global.u32 	%r1501, [%rd53+72];
	xor.b32  	%r2339, %r2339, %r1501;
	ld.global.u32 	%r1502, [%rd53+76];
	xor.b32  	%r2338, %r2338, %r1502;
$L__BB0_97:
	and.b32  	%r1504, %r1473, 16;
	setp.eq.s32 	%p62, %r1504, 0;
	@%p62 bra 	$L__BB0_99;
	ld.global.u32 	%r1505, [%rd53+80];
	xor.b32  	%r2342, %r2342, %r1505;
	ld.global.u32 	%r1506, [%rd53+84];
	xor.b32  	%r2341, %r2341, %r1506;
	ld.global.u32 	%r1507, [%rd53+88];
	xor.b32  	%r2340, %r2340, %r1507;
	ld.global.u32 	%r1508, [%rd53+92];
	xor.b32  	%r2339, %r2339, %r1508;
	ld.global.u32 	%r1509, [%rd53+96];
	xor.b32  	%r2338, %r2338, %r1509;
$L__BB0_99:
	and.b32  	%r1511, %r1473, 32;
	setp.eq.s32 	%p63, %r1511, 0;
	@%p63 bra 	$L__BB0_101;
	ld.global.u32 	%r1512, [%rd53+100];
	xor.b32  	%r2342, %r2342, %r1512;
	ld.global.u32 	%r1513, [%rd53+104];
	xor.b32  	%r2341, %r2341, %r1513;
	ld.global.u32 	%r1514, [%rd53+108];
	xor.b32  	%r2340, %r2340, %r1514;
	ld.global.u32 	%r1515, [%rd53+112];
	xor.b32  	%r2339, %r2339, %r1515;
	ld.global.u32 	%r1516, [%rd53+116];
	xor.b32  	%r2338, %r2338, %r1516;
$L__BB0_101:
	and.b32  	%r1518, %r1473, 64;
	setp.eq.s32 	%p64, %r1518, 0;
	@%p64 bra 	$L__BB0_103;
	ld.global.u32 	%r1519, [%rd53+120];
	xor.b32  	%r2342, %r2342, %r1519;
	ld.global.u32 	%r1520, [%rd53+124];
	xor.b32  	%r2341, %r2341, %r1520;
	ld.global.u32 	%r1521, [%rd53+128];
	xor.b32  	%r2340, %r2340, %r1521;
	ld.global.u32 	%r1522, [%rd53+132];
	xor.b32  	%r2339, %r2339, %r1522;
	ld.global.u32 	%r1523, [%rd53+136];
	xor.b32  	%r2338, %r2338, %r1523;
$L__BB0_103:
	and.b32  	%r1525, %r1473, 128;
	setp.eq.s32 	%p65, %r1525, 0;
	@%p65 bra 	$L__BB0_105;
	ld.global.u32 	%r1526, [%rd53+140];
	xor.b32  	%r2342, %r2342, %r1526;
	ld.global.u32 	%r1527, [%rd53+144];
	xor.b32  	%r2341, %r2341, %r1527;
	ld.global.u32 	%r1528, [%rd53+148];
	xor.b32  	%r2340, %r2340, %r1528;
	ld.global.u32 	%r1529, [%rd53+152];
	xor.b32  	%r2339, %r2339, %r1529;
	ld.global.u32 	%r1530, [%rd53+156];
	xor.b32  	%r2338, %r2338, %r1530;
$L__BB0_105:
	and.b32  	%r1532, %r1473, 256;
	setp.eq.s32 	%p66, %r1532, 0;
	@%p66 bra 	$L__BB0_107;
	ld.global.u32 	%r1533, [%rd53+160];
	xor.b32  	%r2342, %r2342, %r1533;
	ld.global.u32 	%r1534, [%rd53+164];
	xor.b32  	%r2341, %r2341, %r1534;
	ld.global.u32 	%r1535, [%rd53+168];
	xor.b32  	%r2340, %r2340, %r1535;
	ld.global.u32 	%r1536, [%rd53+172];
	xor.b32  	%r2339, %r2339, %r1536;
	ld.global.u32 	%r1537, [%rd53+176];
	xor.b32  	%r2338, %r2338, %r1537;
$L__BB0_107:
	and.b32  	%r1539, %r1473, 512;
	setp.eq.s32 	%p67, %r1539, 0;
	@%p67 bra 	$L__BB0_109;
	ld.global.u32 	%r1540, [%rd53+180];
	xor.b32  	%r2342, %r2342, %r1540;
	ld.global.u32 	%r1541, [%rd53+184];
	xor.b32  	%r2341, %r2341, %r1541;
	ld.global.u32 	%r1542, [%rd53+188];
	xor.b32  	%r2340, %r2340, %r1542;
	ld.global.u32 	%r1543, [%rd53+192];
	xor.b32  	%r2339, %r2339, %r1543;
	ld.global.u32 	%r1544, [%rd53+196];
	xor.b32  	%r2338, %r2338, %r1544;
$L__BB0_109:
	and.b32  	%r1546, %r1473, 1024;
	setp.eq.s32 	%p68, %r1546, 0;
	@%p68 bra 	$L__BB0_111;
	ld.global.u32 	%r1547, [%rd53+200];
	xor.b32  	%r2342, %r2342, %r1547;
	ld.global.u32 	%r1548, [%rd53+204];
	xor.b32  	%r2341, %r2341, %r1548;
	ld.global.u32 	%r1549, [%rd53+208];
	xor.b32  	%r2340, %r2340, %r1549;
	ld.global.u32 	%r1550, [%rd53+212];
	xor.b32  	%r2339, %r2339, %r1550;
	ld.global.u32 	%r1551, [%rd53+216];
	xor.b32  	%r2338, %r2338, %r1551;
$L__BB0_111:
	and.b32  	%r1553, %r1473, 2048;
	setp.eq.s32 	%p69, %r1553, 0;
	@%p69 bra 	$L__BB0_113;
	ld.global.u32 	%r1554, [%rd53+220];
	xor.b32  	%r2342, %r2342, %r1554;
	ld.global.u32 	%r1555, [%rd53+224];
	xor.b32  	%r2341, %r2341, %r1555;
	ld.global.u32 	%r1556, [%rd53+228];
	xor.b32  	%r2340, %r2340, %r1556;
	ld.global.u32 	%r1557, [%rd53+232];
	xor.b32  	%r2339, %r2339, %r1557;
	ld.global.u32 	%r1558, [%rd53+236];
	xor.b32  	%r2338, %r2338, %r1558;
$L__BB0_113:
	and.b32  	%r1560, %r1473, 4096;
	setp.eq.s32 	%p70, %r1560, 0;
	@%p70 bra 	$L__BB0_115;
	ld.global.u32 	%r1561, [%rd53+240];
	xor.b32  	%r2342, %r2342, %r1561;
	ld.global.u32 	%r1562, [%rd53+244];
	xor.b32  	%r2341, %r2341, %r1562;
	ld.global.u32 	%r1563, [%rd53+248];
	xor.b32  	%r2340, %r2340, %r1563;
	ld.global.u32 	%r1564, [%rd53+252];
	xor.b32  	%r2339, %r2339, %r1564;
	ld.global.u32 	%r1565, [%rd53+256];
	xor.b32  	%r2338, %r2338, %r1565;
$L__BB0_115:
	and.b32  	%r1567, %r1473, 8192;
	setp.eq.s32 	%p71, %r1567, 0;
	@%p71 bra 	$L__BB0_117;
	ld.global.u32 	%r1568, [%rd53+260];
	xor.b32  	%r2342, %r2342, %r1568;
	ld.global.u32 	%r1569, [%rd53+264];
	xor.b32  	%r2341, %r2341, %r1569;
	ld.global.u32 	%r1570, [%rd53+268];
	xor.b32  	%r2340, %r2340, %r1570;
	ld.global.u32 	%r1571, [%rd53+272];
	xor.b32  	%r2339, %r2339, %r1571;
	ld.global.u32 	%r1572, [%rd53+276];
	xor.b32  	%r2338, %r2338, %r1572;
$L__BB0_117:
	and.b32  	%r1574, %r1473, 16384;
	setp.eq.s32 	%p72, %r1574, 0;
	@%p72 bra 	$L__BB0_119;
	ld.global.u32 	%r1575, [%rd53+280];
	xor.b32  	%r2342, %r2342, %r1575;
	ld.global.u32 	%r1576, [%rd53+284];
	xor.b32  	%r2341, %r2341, %r1576;
	ld.global.u32 	%r1577, [%rd53+288];
	xor.b32  	%r2340, %r2340, %r1577;
	ld.global.u32 	%r1578, [%rd53+292];
	xor.b32  	%r2339, %r2339, %r1578;
	ld.global.u32 	%r1579, [%rd53+296];
	xor.b32  	%r2338, %r2338, %r1579;
$L__BB0_119:
	and.b32  	%r1581, %r1473, 32768;
	setp.eq.s32 	%p73, %r1581, 0;
	@%p73 bra 	$L__BB0_121;
	ld.global.u32 	%r1582, [%rd53+300];
	xor.b32  	%r2342, %r2342, %r1582;
	ld.global.u32 	%r1583, [%rd53+304];
	xor.b32  	%r2341, %r2341, %r1583;
	ld.global.u32 	%r1584, [%rd53+308];
	xor.b32  	%r2340, %r2340, %r1584;
	ld.global.u32 	%r1585, [%rd53+312];
	xor.b32  	%r2339, %r2339, %r1585;
	ld.global.u32 	%r1586, [%rd53+316];
	xor.b32  	%r2338, %r2338, %r1586;
$L__BB0_121:
	add.s32 	%r2429, %r2429, 16;
	setp.ne.s32 	%p74, %r2429, 32;
	@%p74 bra 	$L__BB0_89;
	mad.lo.s32 	%r1587, %r2423, -31, %r232;
	add.s32 	%r2423, %r1587, 1;
	setp.ne.s32 	%p75, %r2423, 5;
	@%p75 bra 	$L__BB0_88;
	st.local.u32 	[%rd2+4], %r2342;
	st.local.v2.u32 	[%rd2+8], {%r2341, %r2340};
	st.local.v2.u32 	[%rd2+16], {%r2339, %r2338};
	setp.ne.s64 	%p76, %rd50, 3;
	@%p76 bra 	$L__BB0_161;
	mov.b32 	%r2338, 0;
	mov.u32 	%r2339, %r2338;
	mov.u32 	%r2340, %r2338;
	mov.u32 	%r2341, %r2338;
	mov.u32 	%r2342, %r2338;
	mov.u32 	%r2515, %r2338;
$L__BB0_125:
	mul.wide.u32 	%rd234, %r2515, 4;
	add.s64 	%rd235, %rd2, %rd234;
	ld.local.u32 	%r407, [%rd235+4];
	shl.b32 	%r408, %r2515, 5;
	mov.b32 	%r2521, 0;
$L__BB0_126:
	.pragma "nounroll";
	shr.u32 	%r1590, %r407, %r2521;
	and.b32  	%r1591, %r1590, 1;
	setp.eq.b32 	%p77, %r1591, 1;
	not.pred 	%p78, %p77;
	add.s32 	%r1592, %r408, %r2521;
	mul.lo.s32 	%r1593, %r1592, 5;
	mul.wide.u32 	%rd236, %r1593, 4;
	add.s64 	%rd54, %rd51, %rd236;
	@%p78 bra 	$L__BB0_128;
	ld.global.u32 	%r1594, [%rd54];
	xor.b32  	%r2342, %r2342, %r1594;
	ld.global.u32 	%r1595, [%rd54+4];
	xor.b32  	%r2341, %r2341, %r1595;
	ld.global.u32 	%r1596, [%rd54+8];
	xor.b32  	%r2340, %r2340, %r1596;
	ld.global.u32 	%r1597, [%rd54+12];
	xor.b32  	%r2339, %r2339, %r1597;
	ld.global.u32 	%r1598, [%rd54+16];
	xor.b32  	%r2338, %r2338, %r1598;
$L__BB0_128:
	and.b32  	%r1600, %r1590, 2;
	setp.eq.s32 	%p79, %r1600, 0;
	@%p79 bra 	$L__BB0_130;
	ld.global.u32 	%r1601, [%rd54+20];
	xor.b32  	%r2342, %r2342, %r1601;
	ld.global.u32 	%r1602, [%rd54+24];
	xor.b32  	%r2341, %r2341, %r1602;
	ld.global.u32 	%r1603, [%rd54+28];
	xor.b32  	%r2340, %r2340, %r1603;
	ld.global.u32 	%r1604, [%rd54+32];
	xor.b32  	%r2339, %r2339, %r1604;
	ld.global.u32 	%r1605, [%rd54+36];
	xor.b32  	%r2338, %r2338, %r1605;
$L__BB0_130:
	and.b32  	%r1607, %r1590, 4;
	setp.eq.s32 	%p80, %r1607, 0;
	@%p80 bra 	$L__BB0_132;
	ld.global.u32 	%r1608, [%rd54+40];
	xor.b32  	%r2342, %r2342, %r1608;
	ld.global.u32 	%r1609, [%rd54+44];
	xor.b32  	%r2341, %r2341, %r1609;
	ld.global.u32 	%r1610, [%rd54+48];
	xor.b32  	%r2340, %r2340, %r1610;
	ld.global.u32 	%r1611, [%rd54+52];
	xor.b32  	%r2339, %r2339, %r1611;
	ld.global.u32 	%r1612, [%rd54+56];
	xor.b32  	%r2338, %r2338, %r1612;
$L__BB0_132:
	and.b32  	%r1614, %r1590, 8;
	setp.eq.s32 	%p81, %r1614, 0;
	@%p81 bra 	$L__BB0_134;
	ld.global.u32 	%r1615, [%rd54+60];
	xor.b32  	%r2342, %r2342, %r1615;
	ld.global.u32 	%r1616, [%rd54+64];
	xor.b32  	%r2341, %r2341, %r1616;
	ld.global.u32 	%r1617, [%rd54+68];
	xor.b32  	%r2340, %r2340, %r1617;
	ld.global.u32 	%r1618, [%rd54+72];
	xor.b32  	%r2339, %r2339, %r1618;
	ld.global.u32 	%r1619, [%rd54+76];
	xor.b32  	%r2338, %r2338, %r1619;
$L__BB0_134:
	and.b32  	%r1621, %r1590, 16;
	setp.eq.s32 	%p82, %r1621, 0;
	@%p82 bra 	$L__BB0_136;
	ld.global.u32 	%r1622, [%rd54+80];
	xor.b32  	%r2342, %r2342, %r1622;
	ld.global.u32 	%r1623, [%rd54+84];
	xor.b32  	%r2341, %r2341, %r1623;
	ld.global.u32 	%r1624, [%rd54+88];
	xor.b32  	%r2340, %r2340, %r1624;
	ld.global.u32 	%r1625, [%rd54+92];
	xor.b32  	%r2339, %r2339, %r1625;
	ld.global.u32 	%r1626, [%rd54+96];
	xor.b32  	%r2338, %r2338, %r1626;
$L__BB0_136:
	and.b32  	%r1628, %r1590, 32;
	setp.eq.s32 	%p83, %r1628, 0;
	@%p83 bra 	$L__BB0_138;
	ld.global.u32 	%r1629, [%rd54+100];
	xor.b32  	%r2342, %r2342, %r1629;
	ld.global.u32 	%r1630, [%rd54+104];
	xor.b32  	%r2341, %r2341, %r1630;
	ld.global.u32 	%r1631, [%rd54+108];
	xor.b32  	%r2340, %r2340, %r1631;
	ld.global.u32 	%r1632, [%rd54+112];
	xor.b32  	%r2339, %r2339, %r1632;
	ld.global.u32 	%r1633, [%rd54+116];
	xor.b32  	%r2338, %r2338, %r1633;
$L__BB0_138:
	and.b32  	%r1635, %r1590, 64;
	setp.eq.s32 	%p84, %r1635, 0;
	@%p84 bra 	$L__BB0_140;
	ld.global.u32 	%r1636, [%rd54+120];
	xor.b32  	%r2342, %r2342, %r1636;
	ld.global.u32 	%r1637, [%rd54+124];
	xor.b32  	%r2341, %r2341, %r1637;
	ld.global.u32 	%r1638, [%rd54+128];
	xor.b32  	%r2340, %r2340, %r1638;
	ld.global.u32 	%r1639, [%rd54+132];
	xor.b32  	%r2339, %r2339, %r1639;
	ld.global.u32 	%r1640, [%rd54+136];
	xor.b32  	%r2338, %r2338, %r1640;
$L__BB0_140:
	and.b32  	%r1642, %r1590, 128;
	setp.eq.s32 	%p85, %r1642, 0;
	@%p85 bra 	$L__BB0_142;
	ld.global.u32 	%r1643, [%rd54+140];
	xor.b32  	%r2342, %r2342, %r1643;
	ld.global.u32 	%r1644, [%rd54+144];
	xor.b32  	%r2341, %r2341, %r1644;
	ld.global.u32 	%r1645, [%rd54+148];
	xor.b32  	%r2340, %r2340, %r1645;
	ld.global.u32 	%r1646, [%rd54+152];
	xor.b32  	%r2339, %r2339, %r1646;
	ld.global.u32 	%r1647, [%rd54+156];
	xor.b32  	%r2338, %r2338, %r1647;
$L__BB0_142:
	and.b32  	%r1649, %r1590, 256;
	setp.eq.s32 	%p86, %r1649, 0;
	@%p86 bra 	$L__BB0_144;
	ld.global.u32 	%r1650, [%rd54+160];
	xor.b32  	%r2342, %r2342, %r1650;
	ld.global.u32 	%r1651, [%rd54+164];
	xor.b32  	%r2341, %r2341, %r1651;
	ld.global.u32 	%r1652, [%rd54+168];
	xor.b32  	%r2340, %r2340, %r1652;
	ld.global.u32 	%r1653, [%rd54+172];
	xor.b32  	%r2339, %r2339, %r1653;
	ld.global.u32 	%r1654, [%rd54+176];
	xor.b32  	%r2338, %r2338, %r1654;
$L__BB0_144:
	and.b32  	%r1656, %r1590, 512;
	setp.eq.s32 	%p87, %r1656, 0;
	@%p87 bra 	$L__BB0_146;
	ld.global.u32 	%r1657, [%rd54+180];
	xor.b32  	%r2342, %r2342, %r1657;
	ld.global.u32 	%r1658, [%rd54+184];
	xor.b32  	%r2341, %r2341, %r1658;
	ld.global.u32 	%r1659, [%rd54+188];
	xor.b32  	%r2340, %r2340, %r1659;
	ld.global.u32 	%r1660, [%rd54+192];
	xor.b32  	%r2339, %r2339, %r1660;
	ld.global.u32 	%r1661, [%rd54+196];
	xor.b32  	%r2338, %r2338, %r1661;
$L__BB0_146:
	and.b32  	%r1663, %r1590, 1024;
	setp.eq.s32 	%p88, %r1663, 0;
	@%p88 bra 	$L__BB0_148;
	ld.global.u32 	%r1664, [%rd54+200];
	xor.b32  	%r2342, %r2342, %r1664;
	ld.global.u32 	%r1665, [%rd54+204];
	xor.b32  	%r2341, %r2341, %r1665;
	ld.global.u32 	%r1666, [%rd54+208];
	xor.b32  	%r2340, %r2340, %r1666;
	ld.global.u32 	%r1667, [%rd54+212];
	xor.b32  	%r2339, %r2339, %r1667;
	ld.global.u32 	%r1668, [%rd54+216];
	xor.b32  	%r2338, %r2338, %r1668;
$L__BB0_148:
	and.b32  	%r1670, %r1590, 2048;
	setp.eq.s32 	%p89, %r1670, 0;
	@%p89 bra 	$L__BB0_150;
	ld.global.u32 	%r1671, [%rd54+220];
	xor.b32  	%r2342, %r2342, %r1671;
	ld.global.u32 	%r1672, [%rd54+224];
	xor.b32  	%r2341, %r2341, %r1672;
	ld.global.u32 	%r1673, [%rd54+228];
	xor.b32  	%r2340, %r2340, %r1673;
	ld.global.u32 	%r1674, [%rd54+232];
	xor.b32  	%r2339, %r2339, %r1674;
	ld.global.u32 	%r1675, [%rd54+236];
	xor.b32  	%r2338, %r2338, %r1675;
$L__BB0_150:
	and.b32  	%r1677, %r1590, 4096;
	setp.eq.s32 	%p90, %r1677, 0;
	@%p90 bra 	$L__BB0_152;
	ld.global.u32 	%r1678, [%rd54+240];
	xor.b32  	%r2342, %r2342, %r1678;
	ld.global.u32 	%r1679, [%rd54+244];
	xor.b32  	%r2341, %r2341, %r1679;
	ld.global.u32 	%r1680, [%rd54+248];
	xor.b32  	%r2340, %r2340, %r1680;
	ld.global.u32 	%r1681, [%rd54+252];
	xor.b32  	%r2339, %r2339, %r1681;
	ld.global.u32 	%r1682, [%rd54+256];
	xor.b32  	%r2338, %r2338, %r1682;
$L__BB0_152:
	and.b32  	%r1684, %r1590, 8192;
	setp.eq.s32 	%p91, %r1684, 0;
	@%p91 bra 	$L__BB0_154;
	ld.global.u32 	%r1685, [%rd54+260];
	xor.b32  	%r2342, %r2342, %r1685;
	ld.global.u32 	%r1686, [%rd54+264];
	xor.b32  	%r2341, %r2341, %r1686;
	ld.global.u32 	%r1687, [%rd54+268];
	xor.b32  	%r2340, %r2340, %r1687;
	ld.global.u32 	%r1688, [%rd54+272];
	xor.b32  	%r2339, %r2339, %r1688;
	ld.global.u32 	%r1689, [%rd54+276];
	xor.b32  	%r2338, %r2338, %r1689;
$L__BB0_154:
	and.b32  	%r1691, %r1590, 16384;
	setp.eq.s32 	%p92, %r1691, 0;
	@%p92 bra 	$L__BB0_156;
	ld.global.u32 	%r1692, [%rd54+280];
	xor.b32  	%r2342, %r2342, %r1692;
	ld.global.u32 	%r1693, [%rd54+284];
	xor.b32  	%r2341, %r2341, %r1693;
	ld.global.u32 	%r1694, [%rd54+288];
	xor.b32  	%r2340, %r2340, %r1694;
	ld.global.u32 	%r1695, [%rd54+292];
	xor.b32  	%r2339, %r2339, %r1695;
	ld.global.u32 	%r1696, [%rd54+296];
	xor.b32  	%r2338, %r2338, %r1696;
$L__BB0_156:
	and.b32  	%r1698, %r1590, 32768;
	setp.eq.s32 	%p93, %r1698, 0;
	@%p93 bra 	$L__BB0_158;
	ld.global.u32 	%r1699, [%rd54+300];
	xor.b32  	%r2342, %r2342, %r1699;
	ld.global.u32 	%r1700, [%rd54+304];
	xor.b32  	%r2341, %r2341, %r1700;
	ld.global.u32 	%r1701, [%rd54+308];
	xor.b32  	%r2340, %r2340, %r1701;
	ld.global.u32 	%r1702, [%rd54+312];
	xor.b32  	%r2339, %r2339, %r1702;
	ld.global.u32 	%r1703, [%rd54+316];
	xor.b32  	%r2338, %r2338, %r1703;
$L__BB0_158:
	add.s32 	%r2521, %r2521, 16;
	setp.ne.s32 	%p94, %r2521, 32;
	@%p94 bra 	$L__BB0_126;
	mad.lo.s32 	%r1704, %r2515, -31, %r408;
	add.s32 	%r2515, %r1704, 1;
	setp.ne.s32 	%p95, %r2515, 5;
	@%p95 bra 	$L__BB0_125;
	st.local.u32 	[%rd2+4], %r2342;
	st.local.v2.u32 	[%rd2+8], {%r2341, %r2340};
	st.local.v2.u32 	[%rd2+16], {%r2339, %r2338};
$L__BB0_161:
	shr.u64 	%rd519, %rd49, 2;
	add.s32 	%r2325, %r2325, 1;
	setp.gt.u64 	%p96, %rd49, 3;
	@%p96 bra 	$L__BB0_49;
$L__BB0_162:
	mov.b32 	%r1705, 0;
	st.local.v2.u32 	[%rd2+24], {%r1705, %r1705};
	st.local.u32 	[%rd2+32], %r1705;
	mov.b64 	%rd237, 0;
	st.local.u64 	[%rd2+40], %rd237;
	shr.u32 	%r1706, %r2342, 2;
	xor.b32  	%r1707, %r1706, %r2342;
	st.local.u32 	[%rd2+4], %r2341;
	st.local.v2.u32 	[%rd2+8], {%r2340, %r2339};
	shl.b32 	%r1708, %r2338, 4;
	shl.b32 	%r1709, %r1707, 1;
	xor.b32  	%r1710, %r1709, %r1708;
	xor.b32  	%r1711, %r1710, %r1707;
	xor.b32  	%r1712, %r1711, %r2338;
	st.local.v2.u32 	[%rd2+16], {%r2338, %r1712};
	add.s32 	%r1713, %r1712, 832457172;
	cvt.rn.f32.u32 	%f78, %r1713;
	fma.rn.f32 	%f79, %f78, 0f2F800000, 0f2F000000;
	ld.u64 	%rd238, [%rd214];
	add.s64 	%rd240, %rd238, %rd219;
	ld.u64 	%rd241, [%rd240];
	mul.wide.u32 	%rd242, %r2319, 4;
	add.s64 	%rd243, %rd241, %rd242;
	st.f32 	[%rd243], %f79;
	add.s32 	%r2319, %r2319, 1;
	setp.ne.s32 	%p97, %r2319, %r1318;
	@%p97 bra 	$L__BB0_47;
$L__BB0_163:
	add.s32 	%r2318, %r2318, 1;
	setp.ne.s32 	%p98, %r2318, %r1321;
	@%p98 bra 	$L__BB0_45;
	mov.b32 	%r1714, 832457172;
	st.local.u32 	[%rd2], %r1714;
$L__BB0_165:
	mov.b32 	%r1715, 2;
	st.u32 	[%rd214+24], %r1715;
	{ // callseq 11, 0
	.param .b64 param0;
	st.param.b64 	[param0], 48;
	.param .b64 retval0;
	call.uni (retval0), 
	malloc, 
	(
	param0
	);
	ld.param.b64 	%rd245, [retval0];
	} // callseq 11
	st.u64 	[%rd214+16], %rd245;
	add.s32 	%r590, %r1321, 1;
	mov.b64 	%rd520, 0;
	mov.pred 	%p304, -1;
	mul.wide.s32 	%rd250, %r590, 4;
$L__BB0_166:
	mov.pred 	%p1, %p304;
	setp.lt.s32 	%p100, %r1321, 0;
	ld.u64 	%rd247, [%rd214+16];
	mul.lo.s64 	%rd248, %rd520, 24;
	add.s64 	%rd249, %rd247, %rd248;
	st.u32 	[%rd249+20], %r590;
	{ // callseq 12, 0
	.param .b64 param0;
	st.param.b64 	[param0], %rd250;
	.param .b64 retval0;
	call.uni (retval0), 
	malloc, 
	(
	param0
	);
	ld.param.b64 	%rd251, [retval0];
	} // callseq 12
	ld.u64 	%rd253, [%rd214+16];
	add.s64 	%rd254, %rd253, %rd248;
	st.u64 	[%rd254], %rd251;
	@%p100 bra 	$L__BB0_284;
	mov.b32 	%r2612, 0;
$L__BB0_168:
	cvt.u64.u32 	%rd521, %r2612;
	mov.b32 	%r2635, 1593684748;
	st.local.u32 	[%rd2+4], %r2635;
	mov.b32 	%r2633, -123459836;
	mov.b32 	%r2634, 1111207954;
	st.local.v2.u32 	[%rd2+8], {%r2634, %r2633};
	mov.b32 	%r2631, 1476011280;
	mov.b32 	%r2632, -589760388;
	st.local.v2.u32 	[%rd2+16], {%r2632, %r2631};
	setp.eq.s32 	%p101, %r2612, 0;
	@%p101 bra 	$L__BB0_283;
	mov.b32 	%r2618, 0;
	mov.b32 	%r2635, 1593684748;
	mov.b32 	%r2634, 1111207954;
	mov.b32 	%r2633, -123459836;
	mov.b32 	%r2632, -589760388;
	mov.b32 	%r2631, 1476011280;
$L__BB0_170:
	mov.u64 	%rd58, %rd521;
	and.b64  	%rd59, %rd58, 3;
	setp.eq.s64 	%p102, %rd59, 0;
	@%p102 bra 	$L__BB0_282;
	mul.wide.u32 	%rd255, %r2618, 3200;
	mov.u64 	%rd256, precalc_xorwow_matrix;
	add.s64 	%rd60, %rd256, %rd255;
	mov.b32 	%r2631, 0;
	mov.u32 	%r2632, %r2631;
	mov.u32 	%r2633, %r2631;
	mov.u32 	%r2634, %r2631;
	mov.u32 	%r2635, %r2631;
	mov.u32 	%r2624, %r2631;
$L__BB0_172:
	mul.wide.u32 	%rd257, %r2624, 4;
	add.s64 	%rd258, %rd2, %rd257;
	ld.local.u32 	%r604, [%rd258+4];
	shl.b32 	%r605, %r2624, 5;
	mov.b32 	%r2630, 0;
$L__BB0_173:
	.pragma "nounroll";
	shr.u32 	%r1730, %r604, %r2630;
	and.b32  	%r1731, %r1730, 1;
	setp.eq.b32 	%p103, %r1731, 1;
	not.pred 	%p104, %p103;
	add.s32 	%r1732, %r605, %r2630;
	mul.lo.s32 	%r1733, %r1732, 5;
	mul.wide.u32 	%rd259, %r1733, 4;
	add.s64 	%rd61, %rd60, %rd259;
	@%p104 bra 	$L__BB0_175;
	ld.global.u32 	%r1734, [%rd61];
	xor.b32  	%r2635, %r2635, %r1734;
	ld.global.u32 	%r1735, [%rd61+4];
	xor.b32  	%r2634, %r2634, %r1735;
	ld.global.u32 	%r1736, [%rd61+8];
	xor.b32  	%r2633, %r2633, %r1736;
	ld.global.u32 	%r1737, [%rd61+12];
	xor.b32  	%r2632, %r2632, %r1737;
	ld.global.u32 	%r1738, [%rd61+16];
	xor.b32  	%r2631, %r2631, %r1738;
$L__BB0_175:
	and.b32  	%r1740, %r1730, 2;
	setp.eq.s32 	%p105, %r1740, 0;
	@%p105 bra 	$L__BB0_177;
	ld.global.u32 	%r1741, [%rd61+20];
	xor.b32  	%r2635, %r2635, %r1741;
	ld.global.u32 	%r1742, [%rd61+24];
	xor.b32  	%r2634, %r2634, %r1742;
	ld.global.u32 	%r1743, [%rd61+28];
	xor.b32  	%r2633, %r2633, %r1743;
	ld.global.u32 	%r1744, [%rd61+32];
	xor.b32  	%r2632, %r2632, %r1744;
	ld.global.u32 	%r1745, [%rd61+36];
	xor.b32  	%r2631, %r2631, %r1745;
$L__BB0_177:
	and.b32  	%r1747, %r1730, 4;
	setp.eq.s32 	%p106, %r1747, 0;
	@%p106 bra 	$L__BB0_179;
	ld.global.u32 	%r1748, [%rd61+40];
	xor.b32  	%r2635, %r2635, %r1748;
	ld.global.u32 	%r1749, [%rd61+44];
	xor.b32  	%r2634, %r2634, %r1749;
	ld.global.u32 	%r1750, [%rd61+48];
	xor.b32  	%r2633, %r2633, %r1750;
	ld.global.u32 	%r1751, [%rd61+52];
	xor.b32  	%r2632, %r2632, %r1751;
	ld.global.u32 	%r1752, [%rd61+56];
	xor.b32  	%r2631, %r2631, %r1752;
$L__BB0_179:
	and.b32  	%r1754, %r1730, 8;
	setp.eq.s32 	%p107, %r1754, 0;
	@%p107 bra 	$L__BB0_181;
	ld.global.u32 	%r1755, [%rd61+60];
	xor.b32  	%r2635, %r2635, %r1755;
	ld.global.u32 	%r1756, [%rd61+64];
	xor.b32  	%r2634, %r2634, %r1756;
	ld.global.u32 	%r1757, [%rd61+68];
	xor.b32  	%r2633, %r2633, %r1757;
	ld.global.u32 	%r1758, [%rd61+72];
	xor.b32  	%r2632, %r2632, %r1758;
	ld.global.u32 	%r1759, [%rd61+76];
	xor.b32  	%r2631, %r2631, %r1759;
$L__BB0_181:
	and.b32  	%r1761, %r1730, 16;
	setp.eq.s32 	%p108, %r1761, 0;
	@%p108 bra 	$L__BB0_183;
	ld.global.u32 	%r1762, [%rd61+80];
	xor.b32  	%r2635, %r2635, %r1762;
	ld.global.u32 	%r1763, [%rd61+84];
	xor.b32  	%r2634, %r2634, %r1763;
	ld.global.u32 	%r1764, [%rd61+88];
	xor.b32  	%r2633, %r2633, %r1764;
	ld.global.u32 	%r1765, [%rd61+92];
	xor.b32  	%r2632, %r2632, %r1765;
	ld.global.u32 	%r1766, [%rd61+96];
	xor.b32  	%r2631, %r2631, %r1766;
$L__BB0_183:
	and.b32  	%r1768, %r1730, 32;
	setp.eq.s32 	%p109, %r1768, 0;
	@%p109 bra 	$L__BB0_185;
	ld.global.u32 	%r1769, [%rd61+100];
	xor.b32  	%r2635, %r2635, %r1769;
	ld.global.u32 	%r1770, [%rd61+104];
	xor.b32  	%r2634, %r2634, %r1770;
	ld.global.u32 	%r1771, [%rd61+108];
	xor.b32  	%r2633, %r2633, %r1771;
	ld.global.u32 	%r1772, [%rd61+112];
	xor.b32  	%r2632, %r2632, %r1772;
	ld.global.u32 	%r1773, [%rd61+116];
	xor.b32  	%r2631, %r2631, %r1773;
$L__BB0_185:
	and.b32  	%r1775, %r1730, 64;
	setp.eq.s32 	%p110, %r1775, 0;
	@%p110 bra 	$L__BB0_187;
	ld.global.u32 	%r1776, [%rd61+120];
	xor.b32  	%r2635, %r2635, %r1776;
	ld.global.u32 	%r1777, [%rd61+124];
	xor.b32  	%r2634, %r2634, %r1777;
	ld.global.u32 	%r1778, [%rd61+128];
	xor.b32  	%r2633, %r2633, %r1778;
	ld.global.u32 	%r1779, [%rd61+132];
	xor.b32  	%r2632, %r2632, %r1779;
	ld.global.u32 	%r1780, [%rd61+136];
	xor.b32  	%r2631, %r2631, %r1780;
$L__BB0_187:
	and.b32  	%r1782, %r1730, 128;
	setp.eq.s32 	%p111, %r1782, 0;
	@%p111 bra 	$L__BB0_189;
	ld.global.u32 	%r1783, [%rd61+140];
	xor.b32  	%r2635, %r2635, %r1783;
	ld.global.u32 	%r1784, [%rd61+144];
	xor.b32  	%r2634, %r2634, %r1784;
	ld.global.u32 	%r1785, [%rd61+148];
	xor.b32  	%r2633, %r2633, %r1785;
	ld.global.u32 	%r1786, [%rd61+152];
	xor.b32  	%r2632, %r2632, %r1786;
	ld.global.u32 	%r1787, [%rd61+156];
	xor.b32  	%r2631, %r2631, %r1787;
$L__BB0_189:
	and.b32  	%r1789, %r1730, 256;
	setp.eq.s32 	%p112, %r1789, 0;
	@%p112 bra 	$L__BB0_191;
	ld.global.u32 	%r1790, [%rd61+160];
	xor.b32  	%r2635, %r2635, %r1790;
	ld.global.u32 	%r1791, [%rd61+164];
	xor.b32  	%r2634, %r2634, %r1791;
	ld.global.u32 	%r1792, [%rd61+168];
	xor.b32  	%r2633, %r2633, %r1792;
	ld.global.u32 	%r1793, [%rd61+172];
	xor.b32  	%r2632, %r2632, %r1793;
	ld.global.u32 	%r1794, [%rd61+176];
	xor.b32  	%r2631, %r2631, %r1794;
$L__BB0_191:
	and.b32  	%r1796, %r1730, 512;
	setp.eq.s32 	%p113, %r1796, 0;
	@%p113 bra 	$L__BB0_193;
	ld.global.u32 	%r1797, [%rd61+180];
	xor.b32  	%r2635, %r2635, %r1797;
	ld.global.u32 	%r1798, [%rd61+184];
	xor.b32  	%r2634, %r2634, %r1798;
	ld.global.u32 	%r1799, [%rd61+188];
	xor.b32  	%r2633, %r2633, %r1799;
	ld.global.u32 	%r1800, [%rd61+192];
	xor.b32  	%r2632, %r2632, %r1800;
	ld.global.u32 	%r1801, [%rd61+196];
	xor.b32  	%r2631, %r2631, %r1801;
$L__BB0_193:
	and.b32  	%r1803, %r1730, 1024;
	setp.eq.s32 	%p114, %r1803, 0;
	@%p114 bra 	$L__BB0_195;
	ld.global.u32 	%r1804, [%rd61+200];
	xor.b32  	%r2635, %r2635, %r1804;
	ld.global.u32 	%r1805, [%rd61+204];
	xor.b32  	%r2634, %r2634, %r1805;
	ld.global.u32 	%r1806, [%rd61+208];
	xor.b32  	%r2633, %r2633, %r1806;
	ld.global.u32 	%r1807, [%rd61+212];
	xor.b32  	%r2632, %r2632, %r1807;
	ld.global.u32 	%r1808, [%rd61+216];
	xor.b32  	%r2631, %r2631, %r1808;
$L__BB0_195:
	and.b32  	%r1810, %r1730, 2048;
	setp.eq.s32 	%p115, %r1810, 0;
	@%p115 bra 	$L__BB0_197;
	ld.global.u32 	%r1811, [%rd61+220];
	xor.b32  	%r2635, %r2635, %r1811;
	ld.global.u32 	%r1812, [%rd61+224];
	xor.b32  	%r2634, %r2634, %r1812;
	ld.global.u32 	%r1813, [%rd61+228];
	xor.b32  	%r2633, %r2633, %r1813;
	ld.global.u32 	%r1814, [%rd61+232];
	xor.b32  	%r2632, %r2632, %r1814;
	ld.global.u32 	%r1815, [%rd61+236];
	xor.b32  	%r2631, %r2631, %r1815;
$L__BB0_197:
	and.b32  	%r1817, %r1730, 4096;
	setp.eq.s32 	%p116, %r1817, 0;
	@%p116 bra 	$L__BB0_199;
	ld.global.u32 	%r1818, [%rd61+240];
	xor.b32  	%r2635, %r2635, %r1818;
	ld.global.u32 	%r1819, [%rd61+244];
	xor.b32  	%r2634, %r2634, %r1819;
	ld.global.u32 	%r1820, [%rd61+248];
	xor.b32  	%r2633, %r2633, %r1820;
	ld.global.u32 	%r1821, [%rd61+252];
	xor.b32  	%r2632, %r2632, %r1821;
	ld.global.u32 	%r1822, [%rd61+256];
	xor.b32  	%r2631, %r2631, %r1822;
$L__BB0_199:
	and.b32  	%r1824, %r1730, 8192;
	setp.eq.s32 	%p117, %r1824, 0;
	@%p117 bra 	$L__BB0_201;
	ld.global.u32 	%r1825, [%rd61+260];
	xor.b32  	%r2635, %r2635, %r1825;
	ld.global.u32 	%r1826, [%rd61+264];
	xor.b32  	%r2634, %r2634, %r1826;
	ld.global.u32 	%r1827, [%rd61+268];
	xor.b32  	%r2633, %r2633, %r1827;
	ld.global.u32 	%r1828, [%rd61+272];
	xor.b32  	%r2632, %r2632, %r1828;
	ld.global.u32 	%r1829, [%rd61+276];
	xor.b32  	%r2631, %r2631, %r1829;
$L__BB0_201:
	and.b32  	%r1831, %r1730, 16384;
	setp.eq.s32 	%p118, %r1831, 0;
	@%p118 bra 	$L__BB0_203;
	ld.global.u32 	%r1832, [%rd61+280];
	xor.b32  	%r2635, %r2635, %r1832;
	ld.global.u32 	%r1833, [%rd61+284];
	xor.b32  	%r2634, %r2634, %r1833;
	ld.global.u32 	%r1834, [%rd61+288];
	xor.b32  	%r2633, %r2633, %r1834;
	ld.global.u32 	%r1835, [%rd61+292];
	xor.b32  	%r2632, %r2632, %r1835;
	ld.global.u32 	%r1836, [%rd61+296];
	xor.b32  	%r2631, %r2631, %r1836;
$L__BB0_203:
	and.b32  	%r1838, %r1730, 32768;
	setp.eq.s32 	%p119, %r1838, 0;
	@%p119 bra 	$L__BB0_205;
	ld.global.u32 	%r1839, [%rd61+300];
	xor.b32  	%r2635, %r2635, %r1839;
	ld.global.u32 	%r1840, [%rd61+304];
	xor.b32  	%r2634, %r2634, %r1840;
	ld.global.u32 	%r1841, [%rd61+308];
	xor.b32  	%r2633, %r2633, %r1841;
	ld.global.u32 	%r1842, [%rd61+312];
	xor.b32  	%r2632, %r2632, %r1842;
	ld.global.u32 	%r1843, [%rd61+316];
	xor.b32  	%r2631, %r2631, %r1843;
$L__BB0_205:
	add.s32 	%r2630, %r2630, 16;
	setp.ne.s32 	%p120, %r2630, 32;
	@%p120 bra 	$L__BB0_173;
	mad.lo.s32 	%r1844, %r2624, -31, %r605;
	add.s32 	%r2624, %r1844, 1;
	setp.ne.s32 	%p121, %r2624, 5;
	@%p121 bra 	$L__BB0_172;
	st.local.u32 	[%rd2+4], %r2635;
	st.local.v2.u32 	[%rd2+8], {%r2634, %r2633};
	st.local.v2.u32 	[%rd2+16], {%r2632, %r2631};
	setp.eq.s64 	%p122, %rd59, 1;
	@%p122 bra 	$L__BB0_282;
	mov.b32 	%r2631, 0;
	mov.u32 	%r2632, %r2631;
	mov.u32 	%r2633, %r2631;
	mov.u32 	%r2634, %r2631;
	mov.u32 	%r2635, %r2631;
	mov.u32 	%r2716, %r2631;
$L__BB0_209:
	mul.wide.u32 	%rd260, %r2716, 4;
	add.s64 	%rd261, %rd2, %rd260;
	ld.local.u32 	%r780, [%rd261+4];
	shl.b32 	%r781, %r2716, 5;
	mov.b32 	%r2722, 0;
$L__BB0_210:
	.pragma "nounroll";
	shr.u32 	%r1847, %r780, %r2722;
	and.b32  	%r1848, %r1847, 1;
	setp.eq.b32 	%p123, %r1848, 1;
	not.pred 	%p124, %p123;
	add.s32 	%r1849, %r781, %r2722;
	mul.lo.s32 	%r1850, %r1849, 5;
	mul.wide.u32 	%rd262, %r1850, 4;
	add.s64 	%rd62, %rd60, %rd262;
	@%p124 bra 	$L__BB0_212;
	ld.global.u32 	%r1851, [%rd62];
	xor.b32  	%r2635, %r2635, %r1851;
	ld.global.u32 	%r1852, [%rd62+4];
	xor.b32  	%r2634, %r2634, %r1852;
	ld.global.u32 	%r1853, [%rd62+8];
	xor.b32  	%r2633, %r2633, %r1853;
	ld.global.u32 	%r1854, [%rd62+12];
	xor.b32  	%r2632, %r2632, %r1854;
	ld.global.u32 	%r1855, [%rd62+16];
	xor.b32  	%r2631, %r2631, %r1855;
$L__BB0_212:
	and.b32  	%r1857, %r1847, 2;
	setp.eq.s32 	%p125, %r1857, 0;
	@%p125 bra 	$L__BB0_214;
	ld.global.u32 	%r1858, [%rd62+20];
	xor.b32  	%r2635, %r2635, %r1858;
	ld.global.u32 	%r1859, [%rd62+24];
	xor.b32  	%r2634, %r2634, %r1859;
	ld.global.u32 	%r1860, [%rd62+28];
	xor.b32  	%r2633, %r2633, %r1860;
	ld.global.u32 	%r1861, [%rd62+32];
	xor.b32  	%r2632, %r2632, %r1861;
	ld.global.u32 	%r1862, [%rd62+36];
	xor.b32  	%r2631, %r2631, %r1862;
$L__BB0_214:
	and.b32  	%r1864, %r1847, 4;
	setp.eq.s32 	%p126, %r1864, 0;
	@%p126 bra 	$L__BB0_216;
	ld.global.u32 	%r1865, [%rd62+40];
	xor.b32  	%r2635, %r2635, %r1865;
	ld.global.u32 	%r1866, [%rd62+44];
	xor.b32  	%r2634, %r2634, %r1866;
	ld.global.u32 	%r1867, [%rd62+48];
	xor.b32  	%r2633, %r2633, %r1867;
	ld.global.u32 	%r1868, [%rd62+52];
	xor.b32  	%r2632, %r2632, %r1868;
	ld.global.u32 	%r1869, [%rd62+56];
	xor.b32  	%r2631, %r2631, %r1869;
$L__BB0_216:
	and.b32  	%r1871, %r1847, 8;
	setp.eq.s32 	%p127, %r1871, 0;
	@%p127 bra 	$L__BB0_218;
	ld.global.u32 	%r1872, [%rd62+60];
	xor.b32  	%r2635, %r2635, %r1872;
	ld.global.u32 	%r1873, [%rd62+64];
	xor.b32  	%r2634, %r2634, %r1873;
	ld.global.u32 	%r1874, [%rd62+68];
	xor.b32  	%r2633, %r2633, %r1874;
	ld.global.u32 	%r1875, [%rd62+72];
	xor.b32  	%r2632, %r2632, %r1875;
	ld.global.u32 	%r1876, [%rd62+76];
	xor.b32  	%r2631, %r2631, %r1876;
$L__BB0_218:
	and.b32  	%r1878, %r1847, 16;
	setp.eq.s32 	%p128, %r1878, 0;
	@%p128 bra 	$L__BB0_220;
	ld.global.u32 	%r1879, [%rd62+80];
	xor.b32  	%r2635, %r2635, %r1879;
	ld.global.u32 	%r1880, [%rd62+84];
	xor.b32  	%r2634, %r2634, %r1880;
	ld.global.u32 	%r1881, [%rd62+88];
	xor.b32  	%r2633, %r2633, %r1881;
	ld.global.u32 	%r1882, [%rd62+92];
	xor.b32  	%r2632, %r2632, %r1882;
	ld.global.u32 	%r1883, [%rd62+96];
	xor.b32  	%r2631, %r2631, %r1883;
$L__BB0_220:
	and.b32  	%r1885, %r1847, 32;
	setp.eq.s32 	%p129, %r1885, 0;
	@%p129 bra 	$L__BB0_222;
	ld.global.u32 	%r1886, [%rd62+100];
	xor.b32  	%r2635, %r2635, %r1886;
	ld.global.u32 	%r1887, [%rd62+104];
	xor.b32  	%r2634, %r2634, %r1887;
	ld.global.u32 	%r1888, [%rd62+108];
	xor.b32  	%r2633, %r2633, %r1888;
	ld.global.u32 	%r1889, [%rd62+112];
	xor.b32  	%r2632, %r2632, %r1889;
	ld.global.u32 	%r1890, [%rd62+116];
	xor.b32  	%r2631, %r2631, %r1890;
$L__BB0_222:
	and.b32  	%r1892, %r1847, 64;
	setp.eq.s32 	%p130, %r1892, 0;
	@%p130 bra 	$L__BB0_224;
	ld.global.u32 	%r1893, [%rd62+120];
	xor.b32  	%r2635, %r2635, %r1893;
	ld.global.u32 	%r1894, [%rd62+124];
	xor.b32  	%r2634, %r2634, %r1894;
	ld.global.u32 	%r1895, [%rd62+128];
	xor.b32  	%r2633, %r2633, %r1895;
	ld.global.u32 	%r1896, [%rd62+132];
	xor.b32  	%r2632, %r2632, %r1896;
	ld.global.u32 	%r1897, [%rd62+136];
	xor.b32  	%r2631, %r2631, %r1897;
$L__BB0_224:
	and.b32  	%r1899, %r1847, 128;
	setp.eq.s32 	%p131, %r1899, 0;
	@%p131 bra 	$L__BB0_226;
	ld.global.u32 	%r1900, [%rd62+140];
	xor.b32  	%r2635, %r2635, %r1900;
	ld.global.u32 	%r1901, [%rd62+144];
	xor.b32  	%r2634, %r2634, %r1901;
	ld.global.u32 	%r1902, [%rd62+148];
	xor.b32  	%r2633, %r2633, %r1902;
	ld.global.u32 	%r1903, [%rd62+152];
	xor.b32  	%r2632, %r2632, %r1903;
	ld.global.u32 	%r1904, [%rd62+156];
	xor.b32  	%r2631, %r2631, %r1904;
$L__BB0_226:
	and.b32  	%r1906, %r1847, 256;
	setp.eq.s32 	%p132, %r1906, 0;
	@%p132 bra 	$L__BB0_228;
	ld.global.u32 	%r1907, [%rd62+160];
	xor.b32  	%r2635, %r2635, %r1907;
	ld.global.u32 	%r1908, [%rd62+164];
	xor.b32  	%r2634, %r2634, %r1908;
	ld.global.u32 	%r1909, [%rd62+168];
	xor.b32  	%r2633, %r2633, %r1909;
	ld.global.u32 	%r1910, [%rd62+172];
	xor.b32  	%r2632, %r2632, %r1910;
	ld.global.u32 	%r1911, [%rd62+176];
	xor.b32  	%r2631, %r2631, %r1911;
$L__BB0_228:
	and.b32  	%r1913, %r1847, 512;
	setp.eq.s32 	%p133, %r1913, 0;
	@%p133 bra 	$L__BB0_230;
	ld.global.u32 	%r1914, [%rd62+180];
	xor.b32  	%r2635, %r2635, %r1914;
	ld.global.u32 	%r1915, [%rd62+184];
	xor.b32  	%r2634, %r2634, %r1915;
	ld.global.u32 	%r1916, [%rd62+188];
	xor.b32  	%r2633, %r2633, %r1916;
	ld.global.u32 	%r1917, [%rd62+192];
	xor.b32  	%r2632, %r2632, %r1917;
	ld.global.u32 	%r1918, [%rd62+196];
	xor.b32  	%r2631, %r2631, %r1918;
$L__BB0_230:
	and.b32  	%r1920, %r1847, 1024;
	setp.eq.s32 	%p134, %r1920, 0;
	@%p134 bra 	$L__BB0_232;
	ld.global.u32 	%r1921, [%rd62+200];
	xor.b32  	%r2635, %r2635, %r1921;
	ld.global.u32 	%r1922, [%rd62+204];
	xor.b32  	%r2634, %r2634, %r1922;
	ld.global.u32 	%r1923, [%rd62+208];
	xor.b32  	%r2633, %r2633, %r1923;
	ld.global.u32 	%r1924, [%rd62+212];
	xor.b32  	%r2632, %r2632, %r1924;
	ld.global.u32 	%r1925, [%rd62+216];
	xor.b32  	%r2631, %r2631, %r1925;
$L__BB0_232:
	and.b32  	%r1927, %r1847, 2048;
	setp.eq.s32 	%p135, %r1927, 0;
	@%p135 bra 	$L__BB0_234;
	ld.global.u32 	%r1928, [%rd62+220];
	xor.b32  	%r2635, %r2635, %r1928;
	ld.global.u32 	%r1929, [%rd62+224];
	xor.b32  	%r2634, %r2634, %r1929;
	ld.global.u32 	%r1930, [%rd62+228];
	xor.b32  	%r2633, %r2633, %r1930;
	ld.global.u32 	%r1931, [%rd62+232];
	xor.b32  	%r2632, %r2632, %r1931;
	ld.global.u32 	%r1932, [%rd62+236];
	xor.b32  	%r2631, %r2631, %r1932;
$L__BB0_234:
	and.b32  	%r1934, %r1847, 4096;
	setp.eq.s32 	%p136, %r1934, 0;
	@%p136 bra 	$L__BB0_236;
	ld.global.u32 	%r1935, [%rd62+240];
	xor.b32  	%r2635, %r2635, %r1935;
	ld.global.u32 	%r1936, [%rd62+244];
	xor.b32  	%r2634, %r2634, %r1936;
	ld.global.u32 	%r1937, [%rd62+248];
	xor.b32  	%r2633, %r2633, %r1937;
	ld.global.u32 	%r1938, [%rd62+252];
	xor.b32  	%r2632, %r2632, %r1938;
	ld.global.u32 	%r1939, [%rd62+256];
	xor.b32  	%r2631, %r2631, %r1939;
$L__BB0_236:
	and.b32  	%r1941, %r1847, 8192;
	setp.eq.s32 	%p137, %r1941, 0;
	@%p137 bra 	$L__BB0_238;
	ld.global.u32 	%r1942, [%rd62+260];
	xor.b32  	%r2635, %r2635, %r1942;
	ld.global.u32 	%r1943, [%rd62+264];
	xor.b32  	%r2634, %r2634, %r1943;
	ld.global.u32 	%r1944, [%rd62+268];
	xor.b32  	%r2633, %r2633, %r1944;
	ld.global.u32 	%r1945, [%rd62+272];
	xor.b32  	%r2632, %r2632, %r1945;
	ld.global.u32 	%r1946, [%rd62+276];
	xor.b32  	%r2631, %r2631, %r1946;
$L__BB0_238:
	and.b32  	%r1948, %r1847, 16384;
	setp.eq.s32 	%p138, %r1948, 0;
	@%p138 bra 	$L__BB0_240;
	ld.global.u32 	%r1949, [%rd62+280];
	xor.b32  	%r2635, %r2635, %r1949;
	ld.global.u32 	%r1950, [%rd62+284];
	xor.b32  	%r2634, %r2634, %r1950;
	ld.global.u32 	%r1951, [%rd62+288];
	xor.b32  	%r2633, %r2633, %r1951;
	ld.global.u32 	%r1952, [%rd62+292];
	xor.b32  	%r2632, %r2632, %r1952;
	ld.global.u32 	%r1953, [%rd62+296];
	xor.b32  	%r2631, %r2631, %r1953;
$L__BB0_240:
	and.b32  	%r1955, %r1847, 32768;
	setp.eq.s32 	%p139, %r1955, 0;
	@%p139 bra 	$L__BB0_242;
	ld.global.u32 	%r1956, [%rd62+300];
	xor.b32  	%r2635, %r2635, %r1956;
	ld.global.u32 	%r1957, [%rd62+304];
	xor.b32  	%r2634, %r2634, %r1957;
	ld.global.u32 	%r1958, [%rd62+308];
	xor.b32  	%r2633, %r2633, %r1958;
	ld.global.u32 	%r1959, [%rd62+312];
	xor.b32  	%r2632, %r2632, %r1959;
	ld.global.u32 	%r1960, [%rd62+316];
	xor.b32  	%r2631, %r2631, %r1960;
$L__BB0_242:
	add.s32 	%r2722, %r2722, 16;
	setp.ne.s32 	%p140, %r2722, 32;
	@%p140 bra 	$L__BB0_210;
	mad.lo.s32 	%r1961, %r2716, -31, %r781;
	add.s32 	%r2716, %r1961, 1;
	setp.ne.s32 	%p141, %r2716, 5;
	@%p141 bra 	$L__BB0_209;
	st.local.u32 	[%rd2+4], %r2635;
	st.local.v2.u32 	[%rd2+8], {%r2634, %r2633};
	st.local.v2.u32 	[%rd2+16], {%r2632, %r2631};
	setp.ne.s64 	%p142, %rd59, 3;
	@%p142 bra 	$L__BB0_282;
	mov.b32 	%r2631, 0;
	mov.u32 	%r2632, %r2631;
	mov.u32 	%r2633, %r2631;
	mov.u32 	%r2634, %r2631;
	mov.u32 	%r2635, %r2631;
	mov.u32 	%r2808, %r2631;
$L__BB0_246:
	mul.wide.u32 	%rd263, %r2808, 4;
	add.s64 	%rd264, %rd2, %rd263;
	ld.local.u32 	%r956, [%rd264+4];
	shl.b32 	%r957, %r2808, 5;
	mov.b32 	%r2814, 0;
$L__BB0_247:
	.pragma "nounroll";
	shr.u32 	%r1964, %r956, %r2814;
	and.b32  	%r1965, %r1964, 1;
	setp.eq.b32 	%p143, %r1965, 1;
	not.pred 	%p144, %p143;
	add.s32 	%r1966, %r957, %r2814;
	mul.lo.s32 	%r1967, %r1966, 5;
	mul.wide.u32 	%rd265, %r1967, 4;
	add.s64 	%rd63, %rd60, %rd265;
	@%p144 bra 	$L__BB0_249;
	ld.global.u32 	%r1968, [%rd63];
	xor.b32  	%r2635, %r2635, %r1968;
	ld.global.u32 	%r1969, [%rd63+4];
	xor.b32  	%r2634, %r2634, %r1969;
	ld.global.u32 	%r1970, [%rd63+8];
	xor.b32  	%r2633, %r2633, %r1970;
	ld.global.u32 	%r1971, [%rd63+12];
	xor.b32  	%r2632, %r2632, %r1971;
	ld.global.u32 	%r1972, [%rd63+16];
	xor.b32  	%r2631, %r2631, %r1972;
$L__BB0_249:
	and.b32  	%r1974, %r1964, 2;
	setp.eq.s32 	%p145, %r1974, 0;
	@%p145 bra 	$L__BB0_251;
	ld.global.u32 	%r1975, [%rd63+20];
	xor.b32  	%r2635, %r2635, %r1975;
	ld.global.u32 	%r1976, [%rd63+24];
	xor.b32  	%r2634, %r2634, %r1976;
	ld.global.u32 	%r1977, [%rd63+28];
	xor.b32  	%r2633, %r2633, %r1977;
	ld.global.u32 	%r1978, [%rd63+32];
	xor.b32  	%r2632, %r2632, %r1978;
	ld.global.u32 	%r1979, [%rd63+36];
	xor.b32  	%r2631, %r2631, %r1979;
$L__BB0_251:
	and.b32  	%r1981, %r1964, 4;
	setp.eq.s32 	%p146, %r1981, 0;
	@%p146 bra 	$L__BB0_253;
	ld.global.u32 	%r1982, [%rd63+40];
	xor.b32  	%r2635, %r2635, %r1982;
	ld.global.u32 	%r1983, [%rd63+44];
	xor.b32  	%r2634, %r2634, %r1983;
	ld.global.u32 	%r1984, [%rd63+48];
	xor.b32  	%r2633, %r2633, %r1984;
	ld.global.u32 	%r1985, [%rd63+52];
	xor.b32  	%r2632, %r2632, %r1985;
	ld.global.u32 	%r1986, [%rd63+56];
	xor.b32  	%r2631, %r2631, %r1986;
$L__BB0_253:
	and.b32  	%r1988, %r1964, 8;
	setp.eq.s32 	%p147, %r1988, 0;
	@%p147 bra 	$L__BB0_255;
	ld.global.u32 	%r1989, [%rd63+60];
	xor.b32  	%r2635, %r2635, %r1989;
	ld.global.u32 	%r1990, [%rd63+64];
	xor.b32  	%r2634, %r2634, %r1990;
	ld.global.u32 	%r1991, [%rd63+68];
	xor.b32  	%r2633, %r2633, %r1991;
	ld.global.u32 	%r1992, [%rd63+72];
	xor.b32  	%r2632, %r2632, %r1992;
	ld.global.u32 	%r1993, [%rd63+76];
	xor.b32  	%r2631, %r2631, %r1993;
$L__BB0_255:
	and.b32  	%r1995, %r1964, 16;
	setp.eq.s32 	%p148, %r1995, 0;
	@%p148 bra 	$L__BB0_257;
	ld.global.u32 	%r1996, [%rd63+80];
	xor.b32  	%r2635, %r2635, %r1996;
	ld.global.u32 	%r1997, [%rd63+84];
	xor.b32  	%r2634, %r2634, %r1997;
	ld.global.u32 	%r1998, [%rd63+88];
	xor.b32  	%r2633, %r2633, %r1998;
	ld.global.u32 	%r1999, [%rd63+92];
	xor.b32  	%r2632, %r2632, %r1999;
	ld.global.u32 	%r2000, [%rd63+96];
	xor.b32  	%r2631, %r2631, %r2000;
$L__BB0_257:
	and.b32  	%r2002, %r1964, 32;
	setp.eq.s32 	%p149, %r2002, 0;
	@%p149 bra 	$L__BB0_259;
	ld.global.u32 	%r2003, [%rd63+100];
	xor.b32  	%r2635, %r2635, %r2003;
	ld.global.u32 	%r2004, [%rd63+104];
	xor.b32  	%r2634, %r2634, %r2004;
	ld.global.u32 	%r2005, [%rd63+108];
	xor.b32  	%r2633, %r2633, %r2005;
	ld.global.u32 	%r2006, [%rd63+112];
	xor.b32  	%r2632, %r2632, %r2006;
	ld.global.u32 	%r2007, [%rd63+116];
	xor.b32  	%r2631, %r2631, %r2007;
$L__BB0_259:
	and.b32  	%r2009, %r1964, 64;
	setp.eq.s32 	%p150, %r2009, 0;
	@%p150 bra 	$L__BB0_261;
	ld.global.u32 	%r2010, [%rd63+120];
	xor.b32  	%r2635, %r2635, %r2010;
	ld.global.u32 	%r2011, [%rd63+124];
	xor.b32  	%r2634, %r2634, %r2011;
	ld.global.u32 	%r2012, [%rd63+128];
	xor.b32  	%r2633, %r2633, %r2012;
	ld.global.u32 	%r2013, [%rd63+132];
	xor.b32  	%r2632, %r2632, %r2013;
	ld.global.u32 	%r2014, [%rd63+136];
	xor.b32  	%r2631, %r2631, %r2014;
$L__BB0_261:
	and.b32  	%r2016, %r1964, 128;
	setp.eq.s32 	%p151, %r2016, 0;
	@%p151 bra 	$L__BB0_263;
	ld.global.u32 	%r2017, [%rd63+140];
	xor.b32  	%r2635, %r2635, %r2017;
	ld.global.u32 	%r2018, [%rd63+144];
	xor.b32  	%r2634, %r2634, %r2018;
	ld.global.u32 	%r2019, [%rd63+148];
	xor.b32  	%r2633, %r2633, %r2019;
	ld.global.u32 	%r2020, [%rd63+152];
	xor.b32  	%r2632, %r2632, %r2020;
	ld.global.u32 	%r2021, [%rd63+156];
	xor.b32  	%r2631, %r2631, %r2021;
$L__BB0_263:
	and.b32  	%r2023, %r1964, 256;
	setp.eq.s32 	%p152, %r2023, 0;
	@%p152 bra 	$L__BB0_265;
	ld.global.u32 	%r2024, [%rd63+160];
	xor.b32  	%r2635, %r2635, %r2024;
	ld.global.u32 	%r2025, [%rd63+164];
	xor.b32  	%r2634, %r2634, %r2025;
	ld.global.u32 	%r2026, [%rd63+168];
	xor.b32  	%r2633, %r2633, %r2026;
	ld.global.u32 	%r2027, [%rd63+172];
	xor.b32  	%r2632, %r2632, %r2027;
	ld.global.u32 	%r2028, [%rd63+176];
	xor.b32  	%r2631, %r2631, %r2028;
$L__BB0_265:
	and.b32  	%r2030, %r1964, 512;
	setp.eq.s32 	%p153, %r2030, 0;
	@%p153 bra 	$L__BB0_267;
	ld.global.u32 	%r2031, [%rd63+180];
	xor.b32  	%r2635, %r2635, %r2031;
	ld.global.u32 	%r2032, [%rd63+184];
	xor.b32  	%r2634, %r2634, %r2032;
	ld.global.u32 	%r2033, [%rd63+188];
	xor.b32  	%r2633, %r2633, %r2033;
	ld.global.u32 	%r2034, [%rd63+192];
	xor.b32  	%r2632, %r2632, %r2034;
	ld.global.u32 	%r2035, [%rd63+196];
	xor.b32  	%r2631, %r2631, %r2035;
$L__BB0_267:
	and.b32  	%r2037, %r1964, 1024;
	setp.eq.s32 	%p154, %r2037, 0;
	@%p154 bra 	$L__BB0_269;
	ld.global.u32 	%r2038, [%rd63+200];
	xor.b32  	%r2635, %r2635, %r2038;
	ld.global.u32 	%r2039, [%rd63+204];
	xor.b32  	%r2634, %r2634, %r2039;
	ld.global.u32 	%r2040, [%rd63+208];
	xor.b32  	%r2633, %r2633, %r2040;
	ld.global.u32 	%r2041, [%rd63+212];
	xor.b32  	%r2632, %r2632, %r2041;
	ld.global.u32 	%r2042, [%rd63+216];
	xor.b32  	%r2631, %r2631, %r2042;
$L__BB0_269:
	and.b32  	%r2044, %r1964, 2048;
	setp.eq.s32 	%p155, %r2044, 0;
	@%p155 bra 	$L__BB0_271;
	ld.global.u32 	%r2045, [%rd63+220];
	xor.b32  	%r2635, %r2635, %r2045;
	ld.global.u32 	%r2046, [%rd63+224];
	xor.b32  	%r2634, %r2634, %r2046;
	ld.global.u32 	%r2047, [%rd63+228];
	xor.b32  	%r2633, %r2633, %r2047;
	ld.global.u32 	%r2048, [%rd63+232];
	xor.b32  	%r2632, %r2632, %r2048;
	ld.global.u32 	%r2049, [%rd63+236];
	xor.b32  	%r2631, %r2631, %r2049;
$L__BB0_271:
	and.b32  	%r2051, %r1964, 4096;
	setp.eq.s32 	%p156, %r2051, 0;
	@%p156 bra 	$L__BB0_273;
	ld.global.u32 	%r2052, [%rd63+240];
	xor.b32  	%r2635, %r2635, %r2052;
	ld.global.u32 	%r2053, [%rd63+244];
	xor.b32  	%r2634, %r2634, %r2053;
	ld.global.u32 	%r2054, [%rd63+248];
	xor.b32  	%r2633, %r2633, %r2054;
	ld.global.u32 	%r2055, [%rd63+252];
	xor.b32  	%r2632, %r2632, %r2055;
	ld.global.u32 	%r2056, [%rd63+256];
	xor.b32  	%r2631, %r2631, %r2056;
$L__BB0_273:
	and.b32  	%r2058, %r1964, 8192;
	setp.eq.s32 	%p157, %r2058, 0;
	@%p157 bra 	$L__BB0_275;
	ld.global.u32 	%r2059, [%rd63+260];
	xor.b32  	%r2635, %r2635, %r2059;
	ld.global.u32 	%r2060, [%rd63+264];
	xor.b32  	%r2634, %r2634, %r2060;
	ld.global.u32 	%r2061, [%rd63+268];
	xor.b32  	%r2633, %r2633, %r2061;
	ld.global.u32 	%r2062, [%rd63+272];
	xor.b32  	%r2632, %r2632, %r2062;
	ld.global.u32 	%r2063, [%rd63+276];
	xor.b32  	%r2631, %r2631, %r2063;
$L__BB0_275:
	and.b32  	%r2065, %r1964, 16384;
	setp.eq.s32 	%p158, %r2065, 0;
	@%p158 bra 	$L__BB0_277;
	ld.global.u32 	%r2066, [%rd63+280];
	xor.b32  	%r2635, %r2635, %r2066;
	ld.global.u32 	%r2067, [%rd63+284];
	xor.b32  	%r2634, %r2634, %r2067;
	ld.global.u32 	%r2068, [%rd63+288];
	xor.b32  	%r2633, %r2633, %r2068;
	ld.global.u32 	%r2069, [%rd63+292];
	xor.b32  	%r2632, %r2632, %r2069;
	ld.global.u32 	%r2070, [%rd63+296];
	xor.b32  	%r2631, %r2631, %r2070;
$L__BB0_277:
	and.b32  	%r2072, %r1964, 32768;
	setp.eq.s32 	%p159, %r2072, 0;
	@%p159 bra 	$L__BB0_279;
	ld.global.u32 	%r2073, [%rd63+300];
	xor.b32  	%r2635, %r2635, %r2073;
	ld.global.u32 	%r2074, [%rd63+304];
	xor.b32  	%r2634, %r2634, %r2074;
	ld.global.u32 	%r2075, [%rd63+308];
	xor.b32  	%r2633, %r2633, %r2075;
	ld.global.u32 	%r2076, [%rd63+312];
	xor.b32  	%r2632, %r2632, %r2076;
	ld.global.u32 	%r2077, [%rd63+316];
	xor.b32  	%r2631, %r2631, %r2077;
$L__BB0_279:
	add.s32 	%r2814, %r2814, 16;
	setp.ne.s32 	%p160, %r2814, 32;
	@%p160 bra 	$L__BB0_247;
	mad.lo.s32 	%r2078, %r2808, -31, %r957;
	add.s32 	%r2808, %r2078, 1;
	setp.ne.s32 	%p161, %r2808, 5;
	@%p161 bra 	$L__BB0_246;
	st.local.u32 	[%rd2+4], %r2635;
	st.local.v2.u32 	[%rd2+8], {%r2634, %r2633};
	st.local.v2.u32 	[%rd2+16], {%r2632, %r2631};
$L__BB0_282:
	shr.u64 	%rd521, %rd58, 2;
	add.s32 	%r2618, %r2618, 1;
	setp.gt.u64 	%p162, %rd58, 3;
	@%p162 bra 	$L__BB0_170;
$L__BB0_283:
	mov.b32 	%r2079, 0;
	st.local.v2.u32 	[%rd2+24], {%r2079, %r2079};
	st.local.u32 	[%rd2+32], %r2079;
	mov.b64 	%rd266, 0;
	st.local.u64 	[%rd2+40], %rd266;
	shr.u32 	%r2080, %r2635, 2;
	xor.b32  	%r2081, %r2080, %r2635;
	st.local.u32 	[%rd2+4], %r2634;
	st.local.v2.u32 	[%rd2+8], {%r2633, %r2632};
	shl.b32 	%r2082, %r2631, 4;
	shl.b32 	%r2083, %r2081, 1;
	xor.b32  	%r2084, %r2083, %r2082;
	xor.b32  	%r2085, %r2084, %r2081;
	xor.b32  	%r2086, %r2085, %r2631;
	st.local.v2.u32 	[%rd2+16], {%r2631, %r2086};
	add.s32 	%r2087, %r2086, 832457172;
	cvt.rn.f32.u32 	%f80, %r2087;
	fma.rn.f32 	%f81, %f80, 0f2F800000, 0f2F000000;
	ld.u64 	%rd267, [%rd214+16];
	mad.lo.s64 	%rd268, %rd520, 24, %rd267;
	ld.u64 	%rd269, [%rd268];
	mul.wide.u32 	%rd270, %r2612, 4;
	add.s64 	%rd271, %rd269, %rd270;
	st.f32 	[%rd271], %f81;
	add.s32 	%r1137, %r2612, 1;
	setp.ne.s32 	%p163, %r2612, %r1321;
	mov.u32 	%r2612, %r1137;
	@%p163 bra 	$L__BB0_168;
$L__BB0_284:
	mov.b64 	%rd520, 1;
	mov.pred 	%p304, 0;
	@%p1 bra 	$L__BB0_166;
	ld.param.u32 	%r2296, [_Z15evaluate_kernelPPfiiifiiS__param_5];
	ld.u64 	%rd273, [%rd214];
	ld.u32 	%r1138, [%rd273+20];
	{ // callseq 13, 0
	.param .b64 param0;
	st.param.b64 	[param0], 8;
	.param .b64 retval0;
	call.uni (retval0), 
	malloc, 
	(
	param0
	);
	ld.param.b64 	%rd274, [retval0];
	} // callseq 13
	setp.lt.s32 	%p165, %r2296, 1;
	@%p165 bra 	$L__BB0_343;
	mov.b32 	%r2905, 0;
$L__BB0_287:
	setp.lt.s32 	%p166, %r5, 1;
	@%p166 bra 	$L__BB0_342;
	mov.b32 	%r2906, 0;
$L__BB0_289:
	mul.wide.u32 	%rd275, %r2906, 8;
	add.s64 	%rd276, %rd135, %rd275;
	ld.u64 	%rd66, [%rd276];
	ld.u32 	%r2090, [%rd214+8];
	mul.wide.s32 	%rd277, %r2090, 4;
	{ // callseq 14, 0
	.param .b64 param0;
	st.param.b64 	[param0], %rd277;
	.param .b64 retval0;
	call.uni (retval0), 
	malloc, 
	(
	param0
	);
	ld.param.b64 	%rd278, [retval0];
	} // callseq 14
	ld.u32 	%r2091, [%rd214+8];
	setp.lt.s32 	%p167, %r2091, 1;
	@%p167 bra 	$L__BB0_295;
	mov.b32 	%r2907, 0;
$L__BB0_291:
	ld.u64 	%rd279, [%rd214];
	mul.wide.u32 	%rd280, %r2907, 24;
	add.s64 	%rd68, %rd279, %rd280;
	ld.u64 	%rd69, [%rd68];
	ld.u32 	%r1142, [%rd68+20];
	mul.wide.s32 	%rd281, %r1142, 4;
	add.s64 	%rd282, %rd69, %rd281;
	ld.f32 	%f300, [%rd282+-4];
	st.f32 	[%rd68+12], %f300;
	setp.lt.s32 	%p168, %r1142, 2;
	@%p168 bra 	$L__BB0_294;
	add.s32 	%r1143, %r1142, -1;
	mov.b32 	%r2908, 0;
$L__BB0_293:
	mul.wide.u32 	%rd283, %r2908, 4;
	add.s64 	%rd284, %rd69, %rd283;
	ld.f32 	%f82, [%rd284];
	add.s64 	%rd285, %rd66, %rd283;
	ld.f32 	%f83, [%rd285];
	fma.rn.f32 	%f300, %f82, %f83, %f300;
	st.f32 	[%rd68+12], %f300;
	add.s32 	%r2908, %r2908, 1;
	setp.lt.s32 	%p169, %r2908, %r1143;
	@%p169 bra 	$L__BB0_293;
$L__BB0_294:
	fma.rn.f32 	%f84, %f300, 0fBBBB989D, 0f3F000000;
	cvt.sat.f32.f32 	%f85, %f84;
	mov.f32 	%f86, 0f4B400001;
	mov.f32 	%f87, 0f437C0000;
	fma.rm.f32 	%f88, %f85, %f87, %f86;
	add.f32 	%f89, %f88, 0fCB40007F;
	neg.f32 	%f90, %f89;
	fma.rn.f32 	%f91, %f300, 0fBFB8AA3B, %f90;
	fma.rn.f32 	%f92, %f300, 0fB2A57060, %f91;
	mov.b32 	%r2094, %f88;
	shl.b32 	%r2095, %r2094, 23;
	mov.b32 	%f93, %r2095;
	ex2.approx.ftz.f32 	%f94, %f92;
	fma.rn.f32 	%f95, %f94, %f93, 0f3F800000;
	rcp.rn.f32 	%f96, %f95;
	st.f32 	[%rd68+8], %f96;
	mul.wide.u32 	%rd286, %r2907, 4;
	add.s64 	%rd287, %rd278, %rd286;
	st.f32 	[%rd287], %f96;
	add.s32 	%r2907, %r2907, 1;
	ld.u32 	%r2096, [%rd214+8];
	setp.lt.s32 	%p170, %r2907, %r2096;
	@%p170 bra 	$L__BB0_291;
$L__BB0_295:
	ld.u32 	%r2097, [%rd214+24];
	mul.wide.s32 	%rd288, %r2097, 4;
	{ // callseq 15, 0
	.param .b64 param0;
	st.param.b64 	[param0], %rd288;
	.param .b64 retval0;
	call.uni (retval0), 
	malloc, 
	(
	param0
	);
	ld.param.b64 	%rd289, [retval0];
	} // callseq 15
	ld.u32 	%r2098, [%rd214+24];
	setp.lt.s32 	%p171, %r2098, 1;
	@%p171 bra 	$L__BB0_301;
	mov.b32 	%r2909, 0;
$L__BB0_297:
	ld.u64 	%rd290, [%rd214+16];
	mul.wide.u32 	%rd291, %r2909, 24;
	add.s64 	%rd71, %rd290, %rd291;
	ld.u64 	%rd72, [%rd71];
	ld.u32 	%r1148, [%rd71+20];
	mul.wide.s32 	%rd292, %r1148, 4;
	add.s64 	%rd293, %rd72, %rd292;
	ld.f32 	%f302, [%rd293+-4];
	st.f32 	[%rd71+12], %f302;
	setp.lt.s32 	%p172, %r1148, 2;
	@%p172 bra 	$L__BB0_300;
	add.s32 	%r1149, %r1148, -1;
	mov.b32 	%r2910, 0;
$L__BB0_299:
	mul.wide.u32 	%rd294, %r2910, 4;
	add.s64 	%rd295, %rd72, %rd294;
	ld.f32 	%f97, [%rd295];
	add.s64 	%rd296, %rd278, %rd294;
	ld.f32 	%f98, [%rd296];
	fma.rn.f32 	%f302, %f97, %f98, %f302;
	st.f32 	[%rd71+12], %f302;
	add.s32 	%r2910, %r2910, 1;
	setp.lt.s32 	%p173, %r2910, %r1149;
	@%p173 bra 	$L__BB0_299;
$L__BB0_300:
	fma.rn.f32 	%f99, %f302, 0fBBBB989D, 0f3F000000;
	cvt.sat.f32.f32 	%f100, %f99;
	mov.f32 	%f101, 0f4B400001;
	mov.f32 	%f102, 0f437C0000;
	fma.rm.f32 	%f103, %f100, %f102, %f101;
	add.f32 	%f104, %f103, 0fCB40007F;
	neg.f32 	%f105, %f104;
	fma.rn.f32 	%f106, %f302, 0fBFB8AA3B, %f105;
	fma.rn.f32 	%f107, %f302, 0fB2A57060, %f106;
	mov.b32 	%r2101, %f103;
	shl.b32 	%r2102, %r2101, 23;
	mov.b32 	%f108, %r2102;
	ex2.approx.ftz.f32 	%f109, %f107;
	fma.rn.f32 	%f110, %f109, %f108, 0f3F800000;
	rcp.rn.f32 	%f111, %f110;
	st.f32 	[%rd71+8], %f111;
	mul.wide.u32 	%rd297, %r2909, 4;
	add.s64 	%rd298, %rd289, %rd297;
	st.f32 	[%rd298], %f111;
	add.s32 	%r2909, %r2909, 1;
	ld.u32 	%r2103, [%rd214+24];
	setp.lt.s32 	%p174, %r2909, %r2103;
	@%p174 bra 	$L__BB0_297;
$L__BB0_301:
	mov.b32 	%r2106, 0;
	st.u32 	[%rd274], %r2106;
	st.u32 	[%rd274+4], %r2106;
	mul.wide.s32 	%rd299, %r1138, 4;
	add.s64 	%rd300, %rd66, %rd299;
	ld.f32 	%f112, [%rd300+-4];
	cvt.rzi.s32.f32 	%r2107, %f112;
	mul.wide.s32 	%rd301, %r2107, 4;
	add.s64 	%rd302, %rd274, %rd301;
	mov.b32 	%r2108, 1065353216;
	st.u32 	[%rd302], %r2108;
	mov.b32 	%r2912, 2;
	mov.b32 	%r2911, 1;
	bra.uni 	$L__BB0_303;
$L__BB0_302:
	add.s32 	%r2911, %r2912, -1;
	setp.eq.s32 	%p189, %r2912, 0;
	@%p189 bra 	$L__BB0_323;
$L__BB0_303:
	mov.u32 	%r1155, %r2912;
	mov.u32 	%r2912, %r2911;
	mul.wide.u32 	%rd303, %r2912, 16;
	add.s64 	%rd73, %rd214, %rd303;
	ld.u32 	%r2109, [%rd73+8];
	setp.lt.s32 	%p175, %r2109, 1;
	@%p175 bra 	$L__BB0_302;
	setp.eq.s32 	%p176, %r1155, 2;
	@%p176 bra 	$L__BB0_321;
	mov.b32 	%r2914, 0;
$L__BB0_306:
	ld.u64 	%rd74, [%rd73];
	ld.u32 	%r1159, [%rd73+24];
	setp.lt.s32 	%p177, %r1159, 1;
	mov.f32 	%f310, 0f00000000;
	@%p177 bra 	$L__BB0_320;
	ld.u64 	%rd75, [%rd73+16];
	and.b32  	%r1160, %r1159, 15;
	setp.lt.u32 	%p178, %r1159, 16;
	mov.f32 	%f310, 0f00000000;
	mov.b32 	%r2917, 0;
	@%p178 bra 	$L__BB0_310;
	and.b32  	%r2917, %r1159, 2147483632;
	mov.f32 	%f310, 0f00000000;
	mov.b32 	%r2915, 0;
$L__BB0_309:
	.pragma "nounroll";
	mul.wide.u32 	%rd304, %r2915, 24;
	add.s64 	%rd305, %rd75, %rd304;
	ld.u64 	%rd306, [%rd305];
	mul.wide.u32 	%rd307, %r2914, 4;
	add.s64 	%rd308, %rd306, %rd307;
	ld.f32 	%f117, [%rd308];
	ld.f32 	%f118, [%rd305+16];
	fma.rn.f32 	%f119, %f117, %f118, %f310;
	ld.u64 	%rd309, [%rd305+24];
	add.s64 	%rd310, %rd309, %rd307;
	ld.f32 	%f120, [%rd310];
	ld.f32 	%f121, [%rd305+40];
	fma.rn.f32 	%f122, %f120, %f121, %f119;
	ld.u64 	%rd311, [%rd305+48];
	add.s64 	%rd312, %rd311, %rd307;
	ld.f32 	%f123, [%rd312];
	ld.f32 	%f124, [%rd305+64];
	fma.rn.f32 	%f125, %f123, %f124, %f122;
	ld.u64 	%rd313, [%rd305+72];
	add.s64 	%rd314, %rd313, %rd307;
	ld.f32 	%f126, [%rd314];
	ld.f32 	%f127, [%rd305+88];
	fma.rn.f32 	%f128, %f126, %f127, %f125;
	ld.u64 	%rd315, [%rd305+96];
	add.s64 	%rd316, %rd315, %rd307;
	ld.f32 	%f129, [%rd316];
	ld.f32 	%f130, [%rd305+112];
	fma.rn.f32 	%f131, %f129, %f130, %f128;
	ld.u64 	%rd317, [%rd305+120];
	add.s64 	%rd318, %rd317, %rd307;
	ld.f32 	%f132, [%rd318];
	ld.f32 	%f133, [%rd305+136];
	fma.rn.f32 	%f134, %f132, %f133, %f131;
	ld.u64 	%rd319, [%rd305+144];
	add.s64 	%rd320, %rd319, %rd307;
	ld.f32 	%f135, [%rd320];
	ld.f32 	%f136, [%rd305+160];
	fma.rn.f32 	%f137, %f135, %f136, %f134;
	ld.u64 	%rd321, [%rd305+168];
	add.s64 	%rd322, %rd321, %rd307;
	ld.f32 	%f138, [%rd322];
	ld.f32 	%f139, [%rd305+184];
	fma.rn.f32 	%f140, %f138, %f139, %f137;
	ld.u64 	%rd323, [%rd305+192];
	add.s64 	%rd324, %rd323, %rd307;
	ld.f32 	%f141, [%rd324];
	ld.f32 	%f142, [%rd305+208];
	fma.rn.f32 	%f143, %f141, %f142, %f140;
	ld.u64 	%rd325, [%rd305+216];
	add.s64 	%rd326, %rd325, %rd307;
	ld.f32 	%f144, [%rd326];
	ld.f32 	%f145, [%rd305+232];
	fma.rn.f32 	%f146, %f144, %f145, %f143;
	ld.u64 	%rd327, [%rd305+240];
	add.s64 	%rd328, %rd327, %rd307;
	ld.f32 	%f147, [%rd328];
	ld.f32 	%f148, [%rd305+256];
	fma.rn.f32 	%f149, %f147, %f148, %f146;
	ld.u64 	%rd329, [%rd305+264];
	add.s64 	%rd330, %rd329, %rd307;
	ld.f32 	%f150, [%rd330];
	ld.f32 	%f151, [%rd305+280];
	fma.rn.f32 	%f152, %f150, %f151, %f149;
	ld.u64 	%rd331, [%rd305+288];
	add.s64 	%rd332, %rd331, %rd307;
	ld.f32 	%f153, [%rd332];
	ld.f32 	%f154, [%rd305+304];
	fma.rn.f32 	%f155, %f153, %f154, %f152;
	ld.u64 	%rd333, [%rd305+312];
	add.s64 	%rd334, %rd333, %rd307;
	ld.f32 	%f156, [%rd334];
	ld.f32 	%f157, [%rd305+328];
	fma.rn.f32 	%f158, %f156, %f157, %f155;
	ld.u64 	%rd335, [%rd305+336];
	add.s64 	%rd336, %rd335, %rd307;
	ld.f32 	%f159, [%rd336];
	ld.f32 	%f160, [%rd305+352];
	fma.rn.f32 	%f161, %f159, %f160, %f158;
	ld.u64 	%rd337, [%rd305+360];
	add.s64 	%rd338, %rd337, %rd307;
	ld.f32 	%f162, [%rd338];
	ld.f32 	%f163, [%rd305+376];
	fma.rn.f32 	%f310, %f162, %f163, %f161;
	add.s32 	%r2915, %r2915, 16;
	setp.ne.s32 	%p179, %r2915, %r2917;
	@%p179 bra 	$L__BB0_309;
$L__BB0_310:
	setp.eq.s32 	%p180, %r1160, 0;
	@%p180 bra 	$L__BB0_320;
	and.b32  	%r1165, %r1159, 7;
	setp.lt.u32 	%p181, %r1160, 8;
	@%p181 bra 	$L__BB0_313;
	mul.wide.u32 	%rd339, %r2917, 24;
	add.s64 	%rd340, %rd75, %rd339;
	ld.u64 	%rd341, [%rd340];
	mul.wide.u32 	%rd342, %r2914, 4;
	add.s64 	%rd343, %rd341, %rd342;
	ld.f32 	%f165, [%rd343];
	ld.f32 	%f166, [%rd340+16];
	fma.rn.f32 	%f167, %f165, %f166, %f310;
	ld.u64 	%rd344, [%rd340+24];
	add.s64 	%rd345, %rd344, %rd342;
	ld.f32 	%f168, [%rd345];
	ld.f32 	%f169, [%rd340+40];
	fma.rn.f32 	%f170, %f168, %f169, %f167;
	ld.u64 	%rd346, [%rd340+48];
	add.s64 	%rd347, %rd346, %rd342;
	ld.f32 	%f171, [%rd347];
	ld.f32 	%f172, [%rd340+64];
	fma.rn.f32 	%f173, %f171, %f172, %f170;
	ld.u64 	%rd348, [%rd340+72];
	add.s64 	%rd349, %rd348, %rd342;
	ld.f32 	%f174, [%rd349];
	ld.f32 	%f175, [%rd340+88];
	fma.rn.f32 	%f176, %f174, %f175, %f173;
	ld.u64 	%rd350, [%rd340+96];
	add.s64 	%rd351, %rd350, %rd342;
	ld.f32 	%f177, [%rd351];
	ld.f32 	%f178, [%rd340+112];
	fma.rn.f32 	%f179, %f177, %f178, %f176;
	ld.u64 	%rd352, [%rd340+120];
	add.s64 	%rd353, %rd352, %rd342;
	ld.f32 	%f180, [%rd353];
	ld.f32 	%f181, [%rd340+136];
	fma.rn.f32 	%f182, %f180, %f181, %f179;
	ld.u64 	%rd354, [%rd340+144];
	add.s64 	%rd355, %rd354, %rd342;
	ld.f32 	%f183, [%rd355];
	ld.f32 	%f184, [%rd340+160];
	fma.rn.f32 	%f185, %f183, %f184, %f182;
	ld.u64 	%rd356, [%rd340+168];
	add.s64 	%rd357, %rd356, %rd342;
	ld.f32 	%f186, [%rd357];
	ld.f32 	%f187, [%rd340+184];
	fma.rn.f32 	%f310, %f186, %f187, %f185;
	add.s32 	%r2917, %r2917, 8;
$L__BB0_313:
	setp.eq.s32 	%p182, %r1165, 0;
	@%p182 bra 	$L__BB0_320;
	and.b32  	%r1168, %r1159, 3;
	setp.lt.u32 	%p183, %r1165, 4;
	@%p183 bra 	$L__BB0_316;
	mul.wide.u32 	%rd358, %r2917, 24;
	add.s64 	%rd359, %rd75, %rd358;
	ld.u64 	%rd360, [%rd359];
	mul.wide.u32 	%rd361, %r2914, 4;
	add.s64 	%rd362, %rd360, %rd361;
	ld.f32 	%f189, [%rd362];
	ld.f32 	%f190, [%rd359+16];
	fma.rn.f32 	%f191, %f189, %f190, %f310;
	ld.u64 	%rd363, [%rd359+24];
	add.s64 	%rd364, %rd363, %rd361;
	ld.f32 	%f192, [%rd364];
	ld.f32 	%f193, [%rd359+40];
	fma.rn.f32 	%f194, %f192, %f193, %f191;
	ld.u64 	%rd365, [%rd359+48];
	add.s64 	%rd366, %rd365, %rd361;
	ld.f32 	%f195, [%rd366];
	ld.f32 	%f196, [%rd359+64];
	fma.rn.f32 	%f197, %f195, %f196, %f194;
	ld.u64 	%rd367, [%rd359+72];
	add.s64 	%rd368, %rd367, %rd361;
	ld.f32 	%f198, [%rd368];
	ld.f32 	%f199, [%rd359+88];
	fma.rn.f32 	%f310, %f198, %f199, %f197;
	add.s32 	%r2917, %r2917, 4;
$L__BB0_316:
	setp.eq.s32 	%p184, %r1168, 0;
	@%p184 bra 	$L__BB0_320;
	mul.wide.u32 	%rd369, %r2917, 24;
	add.s64 	%rd76, %rd75, %rd369;
	ld.u64 	%rd370, [%rd76];
	mul.wide.u32 	%rd371, %r2914, 4;
	add.s64 	%rd372, %rd370, %rd371;
	ld.f32 	%f200, [%rd372];
	ld.f32 	%f201, [%rd76+16];
	fma.rn.f32 	%f310, %f200, %f201, %f310;
	setp.eq.s32 	%p185, %r1168, 1;
	@%p185 bra 	$L__BB0_320;
	ld.u64 	%rd373, [%rd76+24];
	add.s64 	%rd375, %rd373, %rd371;
	ld.f32 	%f202, [%rd375];
	ld.f32 	%f203, [%rd76+40];
	fma.rn.f32 	%f310, %f202, %f203, %f310;
	setp.eq.s32 	%p186, %r1168, 2;
	@%p186 bra 	$L__BB0_320;
	ld.u64 	%rd376, [%rd76+48];
	add.s64 	%rd378, %rd376, %rd371;
	ld.f32 	%f204, [%rd378];
	ld.f32 	%f205, [%rd76+64];
	fma.rn.f32 	%f310, %f204, %f205, %f310;
$L__BB0_320:
	mul.wide.u32 	%rd379, %r2914, 24;
	add.s64 	%rd380, %rd74, %rd379;
	ld.f32 	%f206, [%rd380+8];
	mul.f32 	%f207, %f310, %f206;
	mov.f32 	%f208, 0f3F800000;
	sub.f32 	%f209, %f208, %f206;
	mul.f32 	%f210, %f207, %f209;
	st.f32 	[%rd380+16], %f210;
	add.s32 	%r2914, %r2914, 1;
	ld.u32 	%r2113, [%rd73+8];
	setp.lt.s32 	%p187, %r2914, %r2113;
	@%p187 bra 	$L__BB0_306;
	bra.uni 	$L__BB0_302;
$L__BB0_321:
	mov.b32 	%r2913, 0;
$L__BB0_322:
	ld.u64 	%rd381, [%rd73];
	mul.wide.u32 	%rd382, %r2913, 24;
	add.s64 	%rd383, %rd381, %rd382;
	mul.wide.u32 	%rd384, %r2913, 4;
	add.s64 	%rd385, %rd274, %rd384;
	ld.f32 	%f211, [%rd385];
	ld.f32 	%f212, [%rd383+8];
	sub.f32 	%f213, %f211, %f212;
	mul.f32 	%f214, %f213, %f212;
	mov.f32 	%f215, 0f3F800000;
	sub.f32 	%f216, %f215, %f212;
	mul.f32 	%f217, %f214, %f216;
	st.f32 	[%rd383+16], %f217;
	add.s32 	%r2913, %r2913, 1;
	ld.u32 	%r2115, [%rd73+8];
	setp.lt.s32 	%p188, %r2913, %r2115;
	@%p188 bra 	$L__BB0_322;
	bra.uni 	$L__BB0_302;
$L__BB0_323:
	ld.u32 	%r2922, [%rd214+8];
	setp.lt.s32 	%p190, %r2922, 1;
	@%p190 bra 	$L__BB0_329;
	mov.b32 	%r2919, 0;
$L__BB0_325:
	ld.u64 	%rd386, [%rd214];
	mul.wide.u32 	%rd387, %r2919, 24;
	add.s64 	%rd77, %rd386, %rd387;
	ld.u32 	%r2921, [%rd77+20];
	setp.lt.s32 	%p191, %r2921, 2;
	@%p191 bra 	$L__BB0_328;
	mov.b32 	%r2920, 0;
$L__BB0_327:
	ld.f32 	%f218, [%rd77+16];
	mul.f32 	%f219, %f72, %f218;
	mul.wide.u32 	%rd388, %r2920, 4;
	add.s64 	%rd389, %rd66, %rd388;
	ld.f32 	%f220, [%rd389];
	ld.u64 	%rd390, [%rd77];
	add.s64 	%rd391, %rd390, %rd388;
	ld.f32 	%f221, [%rd391];
	fma.rn.f32 	%f222, %f219, %f220, %f221;
	st.f32 	[%rd391], %f222;
	add.s32 	%r2920, %r2920, 1;
	ld.u32 	%r2921, [%rd77+20];
	add.s32 	%r2118, %r2921, -1;
	setp.lt.s32 	%p192, %r2920, %r2118;
	@%p192 bra 	$L__BB0_327;
$L__BB0_328:
	ld.f32 	%f223, [%rd77+16];
	ld.u64 	%rd392, [%rd77];
	mul.wide.s32 	%rd393, %r2921, 4;
	add.s64 	%rd394, %rd392, %rd393;
	ld.f32 	%f224, [%rd394+-4];
	fma.rn.f32 	%f225, %f72, %f223, %f224;
	st.f32 	[%rd394+-4], %f225;
	add.s32 	%r2919, %r2919, 1;
	ld.u32 	%r2922, [%rd214+8];
	setp.lt.s32 	%p193, %r2919, %r2922;
	@%p193 bra 	$L__BB0_325;
$L__BB0_329:
	mul.wide.s32 	%rd395, %r2922, 4;
	{ // callseq 16, 0
	.param .b64 param0;
	st.param.b64 	[param0], %rd395;
	.param .b64 retval0;
	call.uni (retval0), 
	malloc, 
	(
	param0
	);
	ld.param.b64 	%rd396, [retval0];
	} // callseq 16
	ld.u32 	%r2119, [%rd214+8];
	setp.lt.s32 	%p194, %r2119, 1;
	@%p194 bra 	$L__BB0_332;
	mov.b32 	%r2923, 0;
$L__BB0_331:
	ld.u64 	%rd397, [%rd214];
	mul.wide.u32 	%rd398, %r2923, 24;
	add.s64 	%rd399, %rd397, %rd398;
	ld.f32 	%f226, [%rd399+8];
	mul.wide.u32 	%rd400, %r2923, 4;
	add.s64 	%rd401, %rd396, %rd400;
	st.f32 	[%rd401], %f226;
	add.s32 	%r2923, %r2923, 1;
	ld.u32 	%r2121, [%rd214+8];
	setp.lt.s32 	%p195, %r2923, %r2121;
	@%p195 bra 	$L__BB0_331;
$L__BB0_332:
	ld.u32 	%r2927, [%rd214+24];
	setp.lt.s32 	%p196, %r2927, 1;
	@%p196 bra 	$L__BB0_338;
	mov.b32 	%r2924, 0;
$L__BB0_334:
	ld.u64 	%rd402, [%rd214+16];
	mul.wide.u32 	%rd403, %r2924, 24;
	add.s64 	%rd79, %rd402, %rd403;
	ld.u32 	%r2926, [%rd79+20];
	setp.lt.s32 	%p197, %r2926, 2;
	@%p197 bra 	$L__BB0_337;
	mov.b32 	%r2925, 0;
$L__BB0_336:
	ld.f32 	%f227, [%rd79+16];
	mul.f32 	%f228, %f72, %f227;
	mul.wide.u32 	%rd404, %r2925, 4;
	add.s64 	%rd405, %rd396, %rd404;
	ld.f32 	%f229, [%rd405];
	ld.u64 	%rd406, [%rd79];
	add.s64 	%rd407, %rd406, %rd404;
	ld.f32 	%f230, [%rd407];
	fma.rn.f32 	%f231, %f228, %f229, %f230;
	st.f32 	[%rd407], %f231;
	add.s32 	%r2925, %r2925, 1;
	ld.u32 	%r2926, [%rd79+20];
	add.s32 	%r2124, %r2926, -1;
	setp.lt.s32 	%p198, %r2925, %r2124;
	@%p198 bra 	$L__BB0_336;
$L__BB0_337:
	ld.f32 	%f232, [%rd79+16];
	ld.u64 	%rd408, [%rd79];
	mul.wide.s32 	%rd409, %r2926, 4;
	add.s64 	%rd410, %rd408, %rd409;
	ld.f32 	%f233, [%rd410+-4];
	fma.rn.f32 	%f234, %f72, %f232, %f233;
	st.f32 	[%rd410+-4], %f234;
	add.s32 	%r2924, %r2924, 1;
	ld.u32 	%r2927, [%rd214+24];
	setp.lt.s32 	%p199, %r2924, %r2927;
	@%p199 bra 	$L__BB0_334;
$L__BB0_338:
	mul.wide.s32 	%rd411, %r2927, 4;
	{ // callseq 17, 0
	.param .b64 param0;
	st.param.b64 	[param0], %rd411;
	.param .b64 retval0;
	call.uni (retval0), 
	malloc, 
	(
	param0
	);
	ld.param.b64 	%rd412, [retval0];
	} // callseq 17
	ld.u32 	%r2125, [%rd214+24];
	setp.lt.s32 	%p200, %r2125, 1;
	@%p200 bra 	$L__BB0_341;
	mov.b32 	%r2928, 0;
$L__BB0_340:
	ld.u64 	%rd413, [%rd214+16];
	mul.wide.u32 	%rd414, %r2928, 24;
	add.s64 	%rd415, %rd413, %rd414;
	ld.f32 	%f235, [%rd415+8];
	mul.wide.u32 	%rd416, %r2928, 4;
	add.s64 	%rd417, %rd412, %rd416;
	st.f32 	[%rd417], %f235;
	add.s32 	%r2928, %r2928, 1;
	ld.u32 	%r2127, [%rd214+24];
	setp.lt.s32 	%p201, %r2928, %r2127;
	@%p201 bra 	$L__BB0_340;
$L__BB0_341:
	add.s32 	%r2906, %r2906, 1;
	setp.ne.s32 	%p202, %r2906, %r5;
	@%p202 bra 	$L__BB0_289;
$L__BB0_342:
	ld.param.u32 	%r2297, [_Z15evaluate_kernelPPfiiifiiS__param_5];
	add.s32 	%r2905, %r2905, 1;
	setp.ne.s32 	%p203, %r2905, %r2297;
	@%p203 bra 	$L__BB0_287;
$L__BB0_343:
	ld.param.u64 	%rd508, [_Z15evaluate_kernelPPfiiifiiS__param_7];
	cvta.to.global.u64 	%rd81, %rd508;
	{ // callseq 18, 0
	.param .b64 param0;
	st.param.b64 	[param0], %rd274;
	call.uni 
	free, 
	(
	param0
	);
	} // callseq 18
	mul.wide.s32 	%rd418, %r2, 4;
	{ // callseq 19, 0
	.param .b64 param0;
	st.param.b64 	[param0], %rd418;
	.param .b64 retval0;
	call.uni (retval0), 
	malloc, 
	(
	param0
	);
	ld.param.b64 	%rd419, [retval0];
	} // callseq 19
	setp.lt.s32 	%p204, %r2, 1;
	@%p204 bra 	$L__BB0_428;
	mov.b32 	%r2929, 0;
$L__BB0_345:
	mul.wide.u32 	%rd422, %r2929, 8;
	add.s64 	%rd423, %rd137, %rd422;
	ld.u64 	%rd85, [%rd423];
	ld.u32 	%r2129, [%rd214+8];
	mul.wide.s32 	%rd424, %r2129, 4;
	{ // callseq 20, 0
	.param .b64 param0;
	st.param.b64 	[param0], %rd424;
	.param .b64 retval0;
	call.uni (retval0), 
	malloc, 
	(
	param0
	);
	ld.param.b64 	%rd425, [retval0];
	} // callseq 20
	ld.u32 	%r2130, [%rd214+8];
	setp.lt.s32 	%p205, %r2130, 1;
	@%p205 bra 	$L__BB0_351;
	mov.b32 	%r2930, 0;
$L__BB0_347:
	ld.u64 	%rd426, [%rd214];
	mul.wide.u32 	%rd427, %r2930, 24;
	add.s64 	%rd87, %rd426, %rd427;
	ld.u64 	%rd522, [%rd87];
	ld.u32 	%r1203, [%rd87+20];
	mul.wide.s32 	%rd428, %r1203, 4;
	add.s64 	%rd429, %rd522, %rd428;
	ld.f32 	%f312, [%rd429+-4];
	st.f32 	[%rd87+12], %f312;
	setp.lt.s32 	%p206, %r1203, 2;
	@%p206 bra 	$L__BB0_350;
	add.s32 	%r1204, %r1203, -1;
	mov.b32 	%r2931, 0;
	mov.u64 	%rd523, %rd85;
$L__BB0_349:
	ld.f32 	%f239, [%rd522];
	ld.f32 	%f240, [%rd523];
	fma.rn.f32 	%f312, %f239, %f240, %f312;
	st.f32 	[%rd87+12], %f312;
	add.s32 	%r2931, %r2931, 1;
	add.s64 	%rd523, %rd523, 4;
	add.s64 	%rd522, %rd522, 4;
	setp.lt.s32 	%p207, %r2931, %r1204;
	@%p207 bra 	$L__BB0_349;
$L__BB0_350:
	fma.rn.f32 	%f241, %f312, 0fBBBB989D, 0f3F000000;
	cvt.sat.f32.f32 	%f242, %f241;
	mov.f32 	%f243, 0f4B400001;
	mov.f32 	%f244, 0f437C0000;
	fma.rm.f32 	%f245, %f242, %f244, %f243;
	add.f32 	%f246, %f245, 0fCB40007F;
	neg.f32 	%f247, %f246;
	fma.rn.f32 	%f248, %f312, 0fBFB8AA3B, %f247;
	fma.rn.f32 	%f249, %f312, 0fB2A57060, %f248;
	mov.b32 	%r2133, %f245;
	shl.b32 	%r2134, %r2133, 23;
	mov.b32 	%f250, %r2134;
	ex2.approx.ftz.f32 	%f251, %f249;
	fma.rn.f32 	%f252, %f251, %f250, 0f3F800000;
	rcp.rn.f32 	%f253, %f252;
	st.f32 	[%rd87+8], %f253;
	mul.wide.u32 	%rd430, %r2930, 4;
	add.s64 	%rd431, %rd425, %rd430;
	st.f32 	[%rd431], %f253;
	add.s32 	%r2930, %r2930, 1;
	ld.u32 	%r2135, [%rd214+8];
	setp.lt.s32 	%p208, %r2930, %r2135;
	@%p208 bra 	$L__BB0_347;
$L__BB0_351:
	ld.u32 	%r2136, [%rd214+24];
	mul.wide.s32 	%rd432, %r2136, 4;
	{ // callseq 21, 0
	.param .b64 param0;
	st.param.b64 	[param0], %rd432;
	.param .b64 retval0;
	call.uni (retval0), 
	malloc, 
	(
	param0
	);
	ld.param.b64 	%rd433, [retval0];
	} // callseq 21
	ld.u32 	%r2934, [%rd214+24];
	setp.lt.s32 	%p209, %r2934, 1;
	@%p209 bra 	$L__BB0_357;
	mov.b32 	%r2932, 0;
$L__BB0_353:
	ld.u64 	%rd434, [%rd214+16];
	mul.wide.u32 	%rd435, %r2932, 24;
	add.s64 	%rd94, %rd434, %rd435;
	ld.u64 	%rd95, [%rd94];
	ld.u32 	%r1210, [%rd94+20];
	mul.wide.s32 	%rd436, %r1210, 4;
	add.s64 	%rd437, %rd95, %rd436;
	ld.f32 	%f314, [%rd437+-4];
	st.f32 	[%rd94+12], %f314;
	setp.lt.s32 	%p210, %r1210, 2;
	@%p210 bra 	$L__BB0_356;
	add.s32 	%r1211, %r1210, -1;
	mov.b32 	%r2933, 0;
$L__BB0_355:
	mul.wide.u32 	%rd438, %r2933, 4;
	add.s64 	%rd439, %rd95, %rd438;
	ld.f32 	%f254, [%rd439];
	add.s64 	%rd440, %rd425, %rd438;
	ld.f32 	%f255, [%rd440];
	fma.rn.f32 	%f314, %f254, %f255, %f314;
	st.f32 	[%rd94+12], %f314;
	add.s32 	%r2933, %r2933, 1;
	setp.lt.s32 	%p211, %r2933, %r1211;
	@%p211 bra 	$L__BB0_355;
$L__BB0_356:
	fma.rn.f32 	%f256, %f314, 0fBBBB989D, 0f3F000000;
	cvt.sat.f32.f32 	%f257, %f256;
	mov.f32 	%f258, 0f4B400001;
	mov.f32 	%f259, 0f437C0000;
	fma.rm.f32 	%f260, %f257, %f259, %f258;
	add.f32 	%f261, %f260, 0fCB40007F;
	neg.f32 	%f262, %f261;
	fma.rn.f32 	%f263, %f314, 0fBFB8AA3B, %f262;
	fma.rn.f32 	%f264, %f314, 0fB2A57060, %f263;
	mov.b32 	%r2139, %f260;
	shl.b32 	%r2140, %r2139, 23;
	mov.b32 	%f265, %r2140;
	ex2.approx.ftz.f32 	%f266, %f264;
	fma.rn.f32 	%f267, %f266, %f265, 0f3F800000;
	rcp.rn.f32 	%f268, %f267;
	st.f32 	[%rd94+8], %f268;
	mul.wide.u32 	%rd441, %r2932, 4;
	add.s64 	%rd442, %rd433, %rd441;
	st.f32 	[%rd442], %f268;
	add.s32 	%r2932, %r2932, 1;
	ld.u32 	%r2934, [%rd214+24];
	setp.lt.s32 	%p212, %r2932, %r2934;
	@%p212 bra 	$L__BB0_353;
$L__BB0_357:
	setp.lt.s32 	%p213, %r2934, 2;
	mov.b32 	%r2937, 0;
	@%p213 bra 	$L__BB0_403;
	ld.u64 	%rd525, [%rd214+16];
	ld.f32 	%f316, [%rd525+8];
	add.s32 	%r1217, %r2934, -1;
	and.b32  	%r1218, %r1217, 15;
	setp.lt.u32 	%p214, %r2934, 17;
	mov.b32 	%r2937, 0;
	mov.b32 	%r2957, 1;
	@%p214 bra 	$L__BB0_393;
	and.b32  	%r1219, %r1217, -16;
	mov.b32 	%r2937, 0;
	mov.b32 	%r2935, 1;
$L__BB0_360:
	.pragma "nounroll";
	mul.wide.u32 	%rd443, %r2935, 24;
	add.s64 	%rd444, %rd525, %rd443;
	add.s64 	%rd98, %rd444, 8;
	ld.f32 	%f269, [%rd444+8];
	setp.leu.f32 	%p215, %f269, %f316;
	@%p215 bra 	$L__BB0_362;
	add.s64 	%rd446, %rd525, %rd443;
	ld.f32 	%f316, [%rd446+8];
	mov.u32 	%r2937, %r2935;
$L__BB0_362:
	ld.f32 	%f35, [%rd98+24];
	setp.leu.f32 	%p216, %f35, %f316;
	@%p216 bra 	$L__BB0_364;
	add.s32 	%r2937, %r2935, 1;
	mov.f32 	%f316, %f35;
$L__BB0_364:
	ld.f32 	%f37, [%rd98+48];
	setp.leu.f32 	%p217, %f37, %f316;
	@%p217 bra 	$L__BB0_366;
	add.s32 	%r2937, %r2935, 2;
	mov.f32 	%f316, %f37;
$L__BB0_366:
	ld.f32 	%f39, [%rd98+72];
	setp.leu.f32 	%p218, %f39, %f316;
	@%p218 bra 	$L__BB0_368;
	add.s32 	%r2937, %r2935, 3;
	mov.f32 	%f316, %f39;
$L__BB0_368:
	ld.f32 	%f41, [%rd98+96];
	setp.leu.f32 	%p219, %f41, %f316;
	@%p219 bra 	$L__BB0_370;
	add.s32 	%r2937, %r2935, 4;
	mov.f32 	%f316, %f41;
$L__BB0_370:
	ld.f32 	%f43, [%rd98+120];
	setp.leu.f32 	%p220, %f43, %f316;
	@%p220 bra 	$L__BB0_372;
	add.s32 	%r2937, %r2935, 5;
	mov.f32 	%f316, %f43;
$L__BB0_372:
	ld.f32 	%f45, [%rd98+144];
	setp.leu.f32 	%p221, %f45, %f316;
	@%p221 bra 	$L__BB0_374;
	add.s32 	%r2937, %r2935, 6;
	mov.f32 	%f316, %f45;
$L__BB0_374:
	ld.f32 	%f47, [%rd98+168];
	setp.leu.f32 	%p222, %f47, %f316;
	@%p222 bra 	$L__BB0_376;
	add.s32 	%r2937, %r2935, 7;
	mov.f32 	%f316, %f47;
$L__BB0_376:
	ld.f32 	%f49, [%rd98+192];
	setp.leu.f32 	%p223, %f49, %f316;
	@%p223 bra 	$L__BB0_378;
	add.s32 	%r2937, %r2935, 8;
	mov.f32 	%f316, %f49;
$L__BB0_378:
	ld.f32 	%f51, [%rd98+216];
	setp.leu.f32 	%p224, %f51, %f316;
	@%p224 bra 	$L__BB0_380;
	add.s32 	%r2937, %r2935, 9;
	mov.f32 	%f316, %f51;
$L__BB0_380:
	ld.f32 	%f53, [%rd98+240];
	setp.leu.f32 	%p225, %f53, %f316;
	@%p225 bra 	$L__BB0_382;
	add.s32 	%r2937, %r2935, 10;
	mov.f32 	%f316, %f53;
$L__BB0_382:
	ld.f32 	%f55, [%rd98+264];
	setp.leu.f32 	%p226, %f55, %f316;
	@%p226 bra 	$L__BB0_384;
	add.s32 	%r2937, %r2935, 11;
	mov.f32 	%f316, %f55;
$L__BB0_384:
	ld.f32 	%f57, [%rd98+288];
	setp.leu.f32 	%p227, %f57, %f316;
	@%p227 bra 	$L__BB0_386;
	add.s32 	%r2937, %r2935, 12;
	mov.f32 	%f316, %f57;
$L__BB0_386:
	ld.f32 	%f59, [%rd98+312];
	setp.leu.f32 	%p228, %f59, %f316;
	@%p228 bra 	$L__BB0_388;
	add.s32 	%r2937, %r2935, 13;
	mov.f32 	%f316, %f59;
$L__BB0_388:
	ld.f32 	%f61, [%rd98+336];
	setp.leu.f32 	%p229, %f61, %f316;
	@%p229 bra 	$L__BB0_390;
	add.s32 	%r2937, %r2935, 14;
	mov.f32 	%f316, %f61;
$L__BB0_390:
	ld.f32 	%f63, [%rd98+360];
	setp.leu.f32 	%p230, %f63, %f316;
	@%p230 bra 	$L__BB0_392;
	add.s32 	%r2937, %r2935, 15;
	mov.f32 	%f316, %f63;
$L__BB0_392:
	add.s32 	%r2957, %r2935, 16;
	add.s32 	%r2147, %r2935, 15;
	setp.ne.s32 	%p231, %r2147, %r1219;
	mov.u32 	%r2935, %r2957;
	@%p231 bra 	$L__BB0_360;
$L__BB0_393:
	setp.eq.s32 	%p232, %r1218, 0;
	@%p232 bra 	$L__BB0_403;
	and.b32  	%r1257, %r1217, 7;
	setp.lt.u32 	%p233, %r1218, 8;
	@%p233 bra 	$L__BB0_396;
	mul.wide.u32 	%rd447, %r2957, 24;
	add.s64 	%rd448, %rd525, %rd447;
	ld.f32 	%f270, [%rd448+8];
	setp.gt.f32 	%p234, %f270, %f316;
	selp.b32 	%r2149, %r2957, %r2937, %p234;
	selp.f32 	%f271, %f270, %f316, %p234;
	add.s32 	%r2150, %r2957, 1;
	ld.f32 	%f272, [%rd448+32];
	setp.gt.f32 	%p235, %f272, %f271;
	selp.b32 	%r2151, %r2150, %r2149, %p235;
	selp.f32 	%f273, %f272, %f271, %p235;
	add.s32 	%r2152, %r2957, 2;
	ld.f32 	%f274, [%rd448+56];
	setp.gt.f32 	%p236, %f274, %f273;
	selp.b32 	%r2153, %r2152, %r2151, %p236;
	selp.f32 	%f275, %f274, %f273, %p236;
	add.s32 	%r2154, %r2957, 3;
	ld.f32 	%f276, [%rd448+80];
	setp.gt.f32 	%p237, %f276, %f275;
	selp.b32 	%r2155, %r2154, %r2153, %p237;
	selp.f32 	%f277, %f276, %f275, %p237;
	add.s32 	%r2156, %r2957, 4;
	ld.f32 	%f278, [%rd448+104];
	setp.gt.f32 	%p238, %f278, %f277;
	selp.b32 	%r2157, %r2156, %r2155, %p238;
	selp.f32 	%f279, %f278, %f277, %p238;
	add.s32 	%r2158, %r2957, 5;
	ld.f32 	%f280, [%rd448+128];
	setp.gt.f32 	%p239, %f280, %f279;
	selp.b32 	%r2159, %r2158, %r2157, %p239;
	selp.f32 	%f281, %f280, %f279, %p239;
	add.s32 	%r2160, %r2957, 6;
	ld.f32 	%f282, [%rd448+152];
	setp.gt.f32 	%p240, %f282, %f281;
	selp.b32 	%r2161, %r2160, %r2159, %p240;
	selp.f32 	%f283, %f282, %f281, %p240;
	add.s32 	%r2162, %r2957, 7;
	ld.f32 	%f284, [%rd448+176];
	setp.gt.f32 	%p241, %f284, %f283;
	selp.b32 	%r2937, %r2162, %r2161, %p241;
	selp.f32 	%f316, %f284, %f283, %p241;
	add.s32 	%r2957, %r2957, 8;
$L__BB0_396:
	setp.eq.s32 	%p242, %r1257, 0;
	@%p242 bra 	$L__BB0_403;
	and.b32  	%r1263, %r1217, 3;
	setp.lt.u32 	%p243, %r1257, 4;
	@%p243 bra 	$L__BB0_399;
	mul.wide.u32 	%rd449, %r2957, 24;
	add.s64 	%rd450, %rd525, %rd449;
	ld.f32 	%f285, [%rd450+8];
	setp.gt.f32 	%p244, %f285, %f316;
	selp.b32 	%r2164, %r2957, %r2937, %p244;
	selp.f32 	%f286, %f285, %f316, %p244;
	add.s32 	%r2165, %r2957, 1;
	ld.f32 	%f287, [%rd450+32];
	setp.gt.f32 	%p245, %f287, %f286;
	selp.b32 	%r2166, %r2165, %r2164, %p245;
	selp.f32 	%f288, %f287, %f286, %p245;
	add.s32 	%r2167, %r2957, 2;
	ld.f32 	%f289, [%rd450+56];
	setp.gt.f32 	%p246, %f289, %f288;
	selp.b32 	%r2168, %r2167, %r2166, %p246;
	selp.f32 	%f290, %f289, %f288, %p246;
	add.s32 	%r2169, %r2957, 3;
	ld.f32 	%f291, [%rd450+80];
	setp.gt.f32 	%p247, %f291, %f290;
	selp.b32 	%r2937, %r2169, %r2168, %p247;
	selp.f32 	%f316, %f291, %f290, %p247;
	add.s32 	%r2957, %r2957, 4;
$L__BB0_399:
	setp.eq.s32 	%p248, %r1263, 0;
	@%p248 bra 	$L__BB0_403;
	mul.wide.u32 	%rd451, %r2957, 24;
	add.s64 	%rd452, %rd525, %rd451;
	add.s64 	%rd114, %rd452, 8;
	ld.f32 	%f292, [%rd452+8];
	setp.gt.f32 	%p249, %f292, %f316;
	selp.b32 	%r2937, %r2957, %r2937, %p249;
	selp.f32 	%f70, %f292, %f316, %p249;
	setp.eq.s32 	%p250, %r1263, 1;
	@%p250 bra 	$L__BB0_403;
	add.s32 	%r2170, %r2957, 1;
	ld.f32 	%f293, [%rd114+24];
	setp.gt.f32 	%p251, %f293, %f70;
	selp.b32 	%r2937, %r2170, %r2937, %p251;
	selp.f32 	%f71, %f293, %f70, %p251;
	setp.eq.s32 	%p252, %r1263, 2;
	@%p252 bra 	$L__BB0_403;
	add.s32 	%r2171, %r2957, 2;
	ld.f32 	%f294, [%rd114+48];
	setp.gt.f32 	%p253, %f294, %f71;
	selp.b32 	%r2937, %r2171, %r2937, %p253;
$L__BB0_403:
	mul.wide.u32 	%rd453, %r2929, 4;
	add.s64 	%rd454, %rd419, %rd453;
	st.u32 	[%rd454], %r2937;
	add.s32 	%r2929, %r2929, 1;
	setp.eq.s32 	%p254, %r2929, %r2;
	@%p254 bra 	$L__BB0_404;
	bra.uni 	$L__BB0_345;
$L__BB0_404:
	and.b32  	%r1198, %r2, 15;
	setp.lt.u32 	%p255, %r2, 16;
	mov.b32 	%r2966, 0;
	mov.u32 	%r2976, %r2966;
	@%p255 bra 	$L__BB0_407;
	and.b32  	%r2966, %r2, 2147483632;
	neg.s32 	%r2963, %r2966;
	add.s64 	%rd541, %rd139, 32;
	add.s64 	%rd540, %rd419, 32;
	mov.b32 	%r2976, 0;
$L__BB0_406:
	.pragma "nounroll";
	ld.u32 	%r2175, [%rd541+-32];
	ld.u32 	%r2176, [%rd540+-32];
	setp.eq.s32 	%p256, %r2175, %r2176;
	selp.u32 	%r2177, 1, 0, %p256;
	add.s32 	%r2178, %r2976, %r2177;
	ld.u32 	%r2179, [%rd541+-28];
	ld.u32 	%r2180, [%rd540+-28];
	setp.eq.s32 	%p257, %r2179, %r2180;
	selp.u32 	%r2181, 1, 0, %p257;
	add.s32 	%r2182, %r2178, %r2181;
	ld.u32 	%r2183, [%rd541+-24];
	ld.u32 	%r2184, [%rd540+-24];
	setp.eq.s32 	%p258, %r2183, %r2184;
	selp.u32 	%r2185, 1, 0, %p258;
	add.s32 	%r2186, %r2182, %r2185;
	ld.u32 	%r2187, [%rd541+-20];
	ld.u32 	%r2188, [%rd540+-20];
	setp.eq.s32 	%p259, %r2187, %r2188;
	selp.u32 	%r2189, 1, 0, %p259;
	add.s32 	%r2190, %r2186, %r2189;
	ld.u32 	%r2191, [%rd541+-16];
	ld.u32 	%r2192, [%rd540+-16];
	setp.eq.s32 	%p260, %r2191, %r2192;
	selp.u32 	%r2193, 1, 0, %p260;
	add.s32 	%r2194, %r2190, %r2193;
	ld.u32 	%r2195, [%rd541+-12];
	ld.u32 	%r2196, [%rd540+-12];
	setp.eq.s32 	%p261, %r2195, %r2196;
	selp.u32 	%r2197, 1, 0, %p261;
	add.s32 	%r2198, %r2194, %r2197;
	ld.u32 	%r2199, [%rd541+-8];
	ld.u32 	%r2200, [%rd540+-8];
	setp.eq.s32 	%p262, %r2199, %r2200;
	selp.u32 	%r2201, 1, 0, %p262;
	add.s32 	%r2202, %r2198, %r2201;
	ld.u32 	%r2203, [%rd541+-4];
	ld.u32 	%r2204, [%rd540+-4];
	setp.eq.s32 	%p263, %r2203, %r2204;
	selp.u32 	%r2205, 1, 0, %p263;
	add.s32 	%r2206, %r2202, %r2205;
	ld.u32 	%r2207, [%rd541];
	ld.u32 	%r2208, [%rd540];
	setp.eq.s32 	%p264, %r2207, %r2208;
	selp.u32 	%r2209, 1, 0, %p264;
	add.s32 	%r2210, %r2206, %r2209;
	ld.u32 	%r2211, [%rd541+4];
	ld.u32 	%r2212, [%rd540+4];
	setp.eq.s32 	%p265, %r2211, %r2212;
	selp.u32 	%r2213, 1, 0, %p265;
	add.s32 	%r2214, %r2210, %r2213;
	ld.u32 	%r2215, [%rd541+8];
	ld.u32 	%r2216, [%rd540+8];
	setp.eq.s32 	%p266, %r2215, %r2216;
	selp.u32 	%r2217, 1, 0, %p266;
	add.s32 	%r2218, %r2214, %r2217;
	ld.u32 	%r2219, [%rd541+12];
	ld.u32 	%r2220, [%rd540+12];
	setp.eq.s32 	%p267, %r2219, %r2220;
	selp.u32 	%r2221, 1, 0, %p267;
	add.s32 	%r2222, %r2218, %r2221;
	ld.u32 	%r2223, [%rd541+16];
	ld.u32 	%r2224, [%rd540+16];
	setp.eq.s32 	%p268, %r2223, %r2224;
	selp.u32 	%r2225, 1, 0, %p268;
	add.s32 	%r2226, %r2222, %r2225;
	ld.u32 	%r2227, [%rd541+20];
	ld.u32 	%r2228, [%rd540+20];
	setp.eq.s32 	%p269, %r2227, %r2228;
	selp.u32 	%r2229, 1, 0, %p269;
	add.s32 	%r2230, %r2226, %r2229;
	ld.u32 	%r2231, [%rd541+24];
	ld.u32 	%r2232, [%rd540+24];
	setp.eq.s32 	%p270, %r2231, %r2232;
	selp.u32 	%r2233, 1, 0, %p270;
	add.s32 	%r2234, %r2230, %r2233;
	ld.u32 	%r2235, [%rd541+28];
	ld.u32 	%r2236, [%rd540+28];
	setp.eq.s32 	%p271, %r2235, %r2236;
	selp.u32 	%r2237, 1, 0, %p271;
	add.s32 	%r2976, %r2234, %r2237;
	add.s32 	%r2963, %r2963, 16;
	add.s64 	%rd541, %rd541, 64;
	add.s64 	%rd540, %rd540, 64;
	setp.ne.s32 	%p272, %r2963, 0;
	@%p272 bra 	$L__BB0_406;
$L__BB0_407:
	setp.eq.s32 	%p273, %r1198, 0;
	@%p273 bra 	$L__BB0_416;
	and.b32  	%r1281, %r2, 7;
	setp.lt.u32 	%p274, %r1198, 8;
	@%p274 bra 	$L__BB0_410;
	mul.wide.u32 	%rd455, %r2966, 4;
	add.s64 	%rd456, %rd139, %rd455;
	ld.u32 	%r2239, [%rd456];
	add.s64 	%rd457, %rd419, %rd455;
	ld.u32 	%r2240, [%rd457];
	setp.eq.s32 	%p275, %r2239, %r2240;
	selp.u32 	%r2241, 1, 0, %p275;
	add.s32 	%r2242, %r2976, %r2241;
	ld.u32 	%r2243, [%rd456+4];
	ld.u32 	%r2244, [%rd457+4];
	setp.eq.s32 	%p276, %r2243, %r2244;
	selp.u32 	%r2245, 1, 0, %p276;
	add.s32 	%r2246, %r2242, %r2245;
	ld.u32 	%r2247, [%rd456+8];
	ld.u32 	%r2248, [%rd457+8];
	setp.eq.s32 	%p277, %r2247, %r2248;
	selp.u32 	%r2249, 1, 0, %p277;
	add.s32 	%r2250, %r2246, %r2249;
	ld.u32 	%r2251, [%rd456+12];
	ld.u32 	%r2252, [%rd457+12];
	setp.eq.s32 	%p278, %r2251, %r2252;
	selp.u32 	%r2253, 1, 0, %p278;
	add.s32 	%r2254, %r2250, %r2253;
	ld.u32 	%r2255, [%rd456+16];
	ld.u32 	%r2256, [%rd457+16];
	setp.eq.s32 	%p279, %r2255, %r2256;
	selp.u32 	%r2257, 1, 0, %p279;
	add.s32 	%r2258, %r2254, %r2257;
	ld.u32 	%r2259, [%rd456+20];
	ld.u32 	%r2260, [%rd457+20];
	setp.eq.s32 	%p280, %r2259, %r2260;
	selp.u32 	%r2261, 1, 0, %p280;
	add.s32 	%r2262, %r2258, %r2261;
	ld.u32 	%r2263, [%rd456+24];
	ld.u32 	%r2264, [%rd457+24];
	setp.eq.s32 	%p281, %r2263, %r2264;
	selp.u32 	%r2265, 1, 0, %p281;
	add.s32 	%r2266, %r2262, %r2265;
	ld.u32 	%r2267, [%rd456+28];
	ld.u32 	%r2268, [%rd457+28];
	setp.eq.s32 	%p282, %r2267, %r2268;
	selp.u32 	%r2269, 1, 0, %p282;
	add.s32 	%r2976, %r2266, %r2269;
	add.s32 	%r2966, %r2966, 8;
$L__BB0_410:
	setp.eq.s32 	%p283, %r1281, 0;
	@%p283 bra 	$L__BB0_416;
	and.b32  	%r1287, %r2, 3;
	setp.lt.u32 	%p284, %r1281, 4;
	@%p284 bra 	$L__BB0_413;
	mul.wide.u32 	%rd458, %r2966, 4;
	add.s64 	%rd459, %rd139, %rd458;
	ld.u32 	%r2271, [%rd459];
	add.s64 	%rd460, %rd419, %rd458;
	ld.u32 	%r2272, [%rd460];
	setp.eq.s32 	%p285, %r2271, %r2272;
	selp.u32 	%r2273, 1, 0, %p285;
	add.s32 	%r2274, %r2976, %r2273;
	ld.u32 	%r2275, [%rd459+4];
	ld.u32 	%r2276, [%rd460+4];
	setp.eq.s32 	%p286, %r2275, %r2276;
	selp.u32 	%r2277, 1, 0, %p286;
	add.s32 	%r2278, %r2274, %r2277;
	ld.u32 	%r2279, [%rd459+8];
	ld.u32 	%r2280, [%rd460+8];
	setp.eq.s32 	%p287, %r2279, %r2280;
	selp.u32 	%r2281, 1, 0, %p287;
	add.s32 	%r2282, %r2278, %r2281;
	ld.u32 	%r2283, [%rd459+12];
	ld.u32 	%r2284, [%rd460+12];
	setp.eq.s32 	%p288, %r2283, %r2284;
	selp.u32 	%r2285, 1, 0, %p288;
	add.s32 	%r2976, %r2282, %r2285;
	add.s32 	%r2966, %r2966, 4;
$L__BB0_413:
	setp.eq.s32 	%p289, %r1287, 0;
	@%p289 bra 	$L__BB0_416;
	mul.wide.u32 	%rd461, %r2966, 4;
	add.s64 	%rd543, %rd419, %rd461;
	add.s64 	%rd542, %rd139, %rd461;
	neg.s32 	%r2974, %r1287;
$L__BB0_415:
	.pragma "nounroll";
	ld.u32 	%r2286, [%rd542];
	ld.u32 	%r2287, [%rd543];
	setp.eq.s32 	%p290, %r2286, %r2287;
	selp.u32 	%r2288, 1, 0, %p290;
	add.s32 	%r2976, %r2976, %r2288;
	add.s64 	%rd543, %rd543, 4;
	add.s64 	%rd542, %rd542, 4;
	add.s32 	%r2974, %r2974, 1;
	setp.ne.s32 	%p291, %r2974, 0;
	@%p291 bra 	$L__BB0_415;
$L__BB0_416:
	setp.lt.u32 	%p292, %r2, 16;
	cvt.rn.f32.u32 	%f295, %r2976;
	mul.f32 	%f296, %f295, 0f42C80000;
	cvt.rn.f32.s32 	%f297, %r2;
	div.rn.f32 	%f298, %f296, %f297;
	mul.wide.s32 	%rd462, %r1, 4;
	add.s64 	%rd463, %rd81, %rd462;
	st.global.f32 	[%rd463], %f298;
	mov.b32 	%r2979, 0;
	@%p292 bra 	$L__BB0_419;
	and.b32  	%r2979, %r2, 2147483632;
	neg.s32 	%r2977, %r2979;
	add.s64 	%rd544, %rd137, 64;
$L__BB0_418:
	.pragma "nounroll";
	ld.u64 	%rd464, [%rd544+-64];
	{ // callseq 22, 0
	.param .b64 param0;
	st.param.b64 	[param0], %rd464;
	call.uni 
	free, 
	(
	param0
	);
	} // callseq 22
	ld.u64 	%rd465, [%rd544+-56];
	{ // callseq 23, 0
	.param .b64 param0;
	st.param.b64 	[param0], %rd465;
	call.uni 
	free, 
	(
	param0
	);
	} // callseq 23
	ld.u64 	%rd466, [%rd544+-48];
	{ // callseq 24, 0
	.param .b64 param0;
	st.param.b64 	[param0], %rd466;
	call.uni 
	free, 
	(
	param0
	);
	} // callseq 24
	ld.u64 	%rd467, [%rd544+-40];
	{ // callseq 25, 0
	.param .b64 param0;
	st.param.b64 	[param0], %rd467;
	call.uni 
	free, 
	(
	param0
	);
	} // callseq 25
	ld.u64 	%rd468, [%rd544+-32];
	{ // callseq 26, 0
	.param .b64 param0;
	st.param.b64 	[param0], %rd468;
	call.uni 
	free, 
	(
	param0
	);
	} // callseq 26
	ld.u64 	%rd469, [%rd544+-24];
	{ // callseq 27, 0
	.param .b64 param0;
	st.param.b64 	[param0], %rd469;
	call.uni 
	free, 
	(
	param0
	);
	} // callseq 27
	ld.u64 	%rd470, [%rd544+-16];
	{ // callseq 28, 0
	.param .b64 param0;
	st.param.b64 	[param0], %rd470;
	call.uni 
	free, 
	(
	param0
	);
	} // callseq 28
	ld.u64 	%rd471, [%rd544+-8];
	{ // callseq 29, 0
	.param .b64 param0;
	st.param.b64 	[param0], %rd471;
	call.uni 
	free, 
	(
	param0
	);
	} // callseq 29
	ld.u64 	%rd472, [%rd544];
	{ // callseq 30, 0
	.param .b64 param0;
	st.param.b64 	[param0], %rd472;
	call.uni 
	free, 
	(
	param0
	);
	} // callseq 30
	ld.u64 	%rd473, [%rd544+8];
	{ // callseq 31, 0
	.param .b64 param0;
	st.param.b64 	[param0], %rd473;
	call.uni 
	free, 
	(
	param0
	);
	} // callseq 31
	ld.u64 	%rd474, [%rd544+16];
	{ // callseq 32, 0
	.param .b64 param0;
	st.param.b64 	[param0], %rd474;
	call.uni 
	free, 
	(
	param0
	);
	} // callseq 32
	ld.u64 	%rd475, [%rd544+24];
	{ // callseq 33, 0
	.param .b64 param0;
	st.param.b64 	[param0], %rd475;
	call.uni 
	free, 
	(
	param0
	);
	} // callseq 33
	ld.u64 	%rd476, [%rd544+32];
	{ // callseq 34, 0
	.param .b64 param0;
	st.param.b64 	[param0], %rd476;
	call.uni 
	free, 
	(
	param0
	);
	} // callseq 34
	ld.u64 	%rd477, [%rd544+40];
	{ // callseq 35, 0
	.param .b64 param0;
	st.param.b64 	[param0], %rd477;
	call.uni 
	free, 
	(
	param0
	);
	} // callseq 35
	ld.u64 	%rd478, [%rd544+48];
	{ // callseq 36, 0
	.param .b64 param0;
	st.param.b64 	[param0], %rd478;
	call.uni 
	free, 
	(
	param0
	);
	} // callseq 36
	ld.u64 	%rd479, [%rd544+56];
	{ // callseq 37, 0
	.param .b64 param0;
	st.param.b64 	[param0], %rd479;
	call.uni 
	free, 
	(
	param0
	);
	} // callseq 37
	add.s32 	%r2977, %r2977, 16;
	add.s64 	%rd544, %rd544, 128;
	setp.ne.s32 	%p293, %r2977, 0;
	@%p293 bra 	$L__BB0_418;
$L__BB0_419:
	setp.eq.s32 	%p294, %r1198, 0;
	@%p294 bra 	$L__BB0_429;
	and.b32  	%r1304, %r2, 7;
	setp.lt.u32 	%p295, %r1198, 8;
	@%p295 bra 	$L__BB0_422;
	mul.wide.u32 	%rd480, %r2979, 8;
	add.s64 	%rd481, %rd137, %rd480;
	ld.u64 	%rd482, [%rd481];
	{ // callseq 38, 0
	.param .b64 param0;
	st.param.b64 	[param0], %rd482;
	call.uni 
	free, 
	(
	param0
	);
	} // callseq 38
	ld.u64 	%rd483, [%rd481+8];
	{ // callseq 39, 0
	.param .b64 param0;
	st.param.b64 	[param0], %rd483;
	call.uni 
	free, 
	(
	param0
	);
	} // callseq 39
	ld.u64 	%rd484, [%rd481+16];
	{ // callseq 40, 0
	.param .b64 param0;
	st.param.b64 	[param0], %rd484;
	call.uni 
	free, 
	(
	param0
	);
	} // callseq 40
	ld.u64 	%rd485, [%rd481+24];
	{ // callseq 41, 0
	.param .b64 param0;
	st.param.b64 	[param0], %rd485;
	call.uni 
	free, 
	(
	param0
	);
	} // callseq 41
	ld.u64 	%rd486, [%rd481+32];
	{ // callseq 42, 0
	.param .b64 param0;
	st.param.b64 	[param0], %rd486;
	call.uni 
	free, 
	(
	param0
	);
	} // callseq 42
	ld.u64 	%rd487, [%rd481+40];
	{ // callseq 43, 0
	.param .b64 param0;
	st.param.b64 	[param0], %rd487;
	call.uni 
	free, 
	(
	param0
	);
	} // callseq 43
	ld.u64 	%rd488, [%rd481+48];
	{ // callseq 44, 0
	.param .b64 param0;
	st.param.b64 	[param0], %rd488;
	call.uni 
	free, 
	(
	param0
	);
	} // callseq 44
	ld.u64 	%rd489, [%rd481+56];
	{ // callseq 45, 0
	.param .b64 param0;
	st.param.b64 	[param0], %rd489;
	call.uni 
	free, 
	(
	param0
	);
	} // callseq 45
	add.s32 	%r2979, %r2979, 8;
$L__BB0_422:
	setp.eq.s32 	%p296, %r1304, 0;
	@%p296 bra 	$L__BB0_429;
	and.b32  	%r1307, %r2, 3;
	setp.lt.u32 	%p297, %r1304, 4;
	@%p297 bra 	$L__BB0_425;
	mul.wide.u32 	%rd490, %r2979, 8;
	add.s64 	%rd491, %rd137, %rd490;
	ld.u64 	%rd492, [%rd491];
	{ // callseq 46, 0
	.param .b64 param0;
	st.param.b64 	[param0], %rd492;
	call.uni 
	free, 
	(
	param0
	);
	} // callseq 46
	ld.u64 	%rd493, [%rd491+8];
	{ // callseq 47, 0
	.param .b64 param0;
	st.param.b64 	[param0], %rd493;
	call.uni 
	free, 
	(
	param0
	);
	} // callseq 47
	ld.u64 	%rd494, [%rd491+16];
	{ // callseq 48, 0
	.param .b64 param0;
	st.param.b64 	[param0], %rd494;
	call.uni 
	free, 
	(
	param0
	);
	} // callseq 48
	ld.u64 	%rd495, [%rd491+24];
	{ // callseq 49, 0
	.param .b64 param0;
	st.param.b64 	[param0], %rd495;
	call.uni 
	free, 
	(
	param0
	);
	} // callseq 49
	add.s32 	%r2979, %r2979, 4;
$L__BB0_425:
	setp.eq.s32 	%p298, %r1307, 0;
	@%p298 bra 	$L__BB0_429;
	mul.wide.u32 	%rd496, %r2979, 8;
	add.s64 	%rd545, %rd137, %rd496;
	neg.s32 	%r2981, %r1307;
$L__BB0_427:
	.pragma "nounroll";
	ld.u64 	%rd497, [%rd545];
	{ // callseq 50, 0
	.param .b64 param0;
	st.param.b64 	[param0], %rd497;
	call.uni 
	free, 
	(
	param0
	);
	} // callseq 50
	add.s64 	%rd545, %rd545, 8;
	add.s32 	%r2981, %r2981, 1;
	setp.eq.s32 	%p299, %r2981, 0;
	@%p299 bra 	$L__BB0_429;
	bra.uni 	$L__BB0_427;
$L__BB0_428:
	cvt.rn.f32.s32 	%f236, %r2;
	mov.f32 	%f237, 0f00000000;
	div.rn.f32 	%f238, %f237, %f236;
	mul.wide.s32 	%rd420, %r1, 4;
	add.s64 	%rd421, %rd81, %rd420;
	st.global.f32 	[%rd421], %f238;
$L__BB0_429:
	{ // callseq 51, 0
	.param .b64 param0;
	st.param.b64 	[param0], %rd137;
	call.uni 
	free, 
	(
	param0
	);
	} // callseq 51
	{ // callseq 52, 0
	.param .b64 param0;
	st.param.b64 	[param0], %rd135;
	call.uni 
	free, 
	(
	param0
	);
	} // callseq 52
	{ // callseq 53, 0
	.param .b64 param0;
	st.param.b64 	[param0], %rd419;
	call.uni 
	free, 
	(
	param0
	);
	} // callseq 53
	{ // callseq 54, 0
	.param .b64 param0;
	st.param.b64 	[param0], %rd139;
	call.uni 
	free, 
	(
	param0
	);
	} // callseq 54
	ld.u32 	%r2290, [%rd214+8];
	setp.lt.s32 	%p300, %r2290, 1;
	@%p300 bra 	$L__BB0_432;
	mov.b32 	%r2982, 0;
$L__BB0_431:
	ld.u64 	%rd498, [%rd214];
	mul.wide.u32 	%rd499, %r2982, 24;
	add.s64 	%rd500, %rd498, %rd499;
	ld.u64 	%rd501, [%rd500];
	{ // callseq 55, 0
	.param .b64 param0;
	st.param.b64 	[param0], %rd501;
	call.uni 
	free, 
	(
	param0
	);
	} // callseq 55
	add.s32 	%r2982, %r2982, 1;
	ld.u32 	%r2292, [%rd214+8];
	setp.lt.s32 	%p301, %r2982, %r2292;
	@%p301 bra 	$L__BB0_431;
$L__BB0_432:
	ld.u64 	%rd502, [%rd214];
	{ // callseq 56, 0
	.param .b64 param0;
	st.param.b64 	[param0], %rd502;
	call.uni 
	free, 
	(
	param0
	);
	} // callseq 56
	ld.u32 	%r2293, [%rd214+24];
	setp.lt.s32 	%p302, %r2293, 1;
	@%p302 bra 	$L__BB0_435;
	mov.b32 	%r2983, 0;
$L__BB0_434:
	ld.u64 	%rd503, [%rd214+16];
	mul.wide.u32 	%rd504, %r2983, 24;
	add.s64 	%rd505, %rd503, %rd504;
	ld.u64 	%rd506, [%rd505];
	{ // callseq 57, 0
	.param .b64 param0;
	st.param.b64 	[param0], %rd506;
	call.uni 
	free, 
	(
	param0
	);
	} // callseq 57
	add.s32 	%r2983, %r2983, 1;
	ld.u32 	%r2295, [%rd214+24];
	setp.lt.s32 	%p303, %r2983, %r2295;
	@%p303 bra 	$L__BB0_434;
$L__BB0_435:
	ld.u64 	%rd507, [%rd214+16];
	{ // callseq 58, 0
	.param .b64 param0;
	st.param.b64 	[param0], %rd507;
	call.uni 
	free, 
	(
	param0
	);
	} // callseq 58
	{ // callseq 59, 0
	.param .b64 param0;
	st.param.b64 	[param0], %rd214;
	call.uni 
	free, 
	(
	param0
	);
	} // callseq 59
$L__BB0_436:
	ret;

}


// ===== COMPILED SASS (sm_100) =====

	.target	sm_100

	.elftype	@"ET_EXEC"


//--------------------- .note.nv.tkinfo           --------------------------
	.section	.note.nv.tkinfo,"",@"SHT_NOTE"
	.sectionflags	@"SHF_NOTE_NV_TKINFO"
	.tkinfo
        /*0018*/ 	.word	0x00000002
        /*0030*/ 	.string	""
        /*0030*/ 	.string	"ptxas"
        /*0030*/ 	.string	"Cuda compilation tools, release 13.0, V13.0.88"
        /*0030*/ 	.string	"Build cuda_13.0.r13.0/compiler.36424714_0"
        /*0030*/ 	.string	"-arch sm_100 -m 64 "



//--------------------- .note.nv.cuinfo           --------------------------
	.section	.note.nv.cuinfo,"",@"SHT_NOTE"
	.sectionflags	@"SHF_NOTE_NV_CUINFO"
        /*0018*/ 	.short	0x0002
        /*001a*/ 	.short	0x0064
        /*001c*/ 	.short	0x0082
	.zero		2


//--------------------- .nv.info                  --------------------------
	.section	.nv.info,"",@"SHT_CUDA_INFO"
	.align	4


	//----- nvinfo : EIATTR_REGCOUNT
	.align		4
        /*0000*/ 	.byte	0x04, 0x2f
        /*0002*/ 	.short	(.L_10 - .L_9)
	.align		4
.L_9:
        /*0004*/ 	.word	index@(_Z15evaluate_kernelPPfiiifiiS_)
        /*0008*/ 	.word	0x0000002e


	//----- nvinfo : EIATTR_FRAME_SIZE
	.align		4
.L_10:
        /*000c*/ 	.byte	0x04, 0x11
        /*000e*/ 	.short	(.L_12 - .L_11)
	.align		4
.L_11:
        /*0010*/ 	.word	index@($__internal_1_$__cuda_sm3x_div_rn_noftz_f32_slowpath)
        /*0014*/ 	.word	0x00000030


	//----- nvinfo : EIATTR_FRAME_SIZE
	.align		4
.L_12:
        /*0018*/ 	.byte	0x04, 0x11
        /*001a*/ 	.short	(.L_14 - .L_13)
	.align		4
.L_13:
        /*001c*/ 	.word	index@($__internal_0_$__cuda_sm20_rcp_rn_f32_slowpath)
        /*0020*/ 	.word	0x00000030


	//----- nvinfo : EIATTR_FRAME_SIZE
	.align		4
.L_14:
        /*0024*/ 	.byte	0x04, 0x11
        /*0026*/ 	.short	(.L_16 - .L_15)
	.align		4
.L_15:
        /*0028*/ 	.word	index@(_Z15evaluate_kernelPPfiiifiiS_)
        /*002c*/ 	.word	0x00000030


	//----- nvinfo : EIATTR_MIN_STACK_SIZE
	.align		4
.L_16:
        /*0030*/ 	.byte	0x04, 0x12
        /*0032*/ 	.short	(.L_18 - .L_17)
	.align		4
.L_17:
        /*0034*/ 	.word	index@(_Z15evaluate_kernelPPfiiifiiS_)
        /*0038*/ 	.word	0x00000030
.L_18:


//--------------------- .nv.compat                --------------------------
	.section	.nv.compat,"",@"SHT_CUDA_COMPAT_INFO"
	.align	4
        /*0000*/ 	.byte	0x02, 0x09, 0x00, 0x00, 0x02, 0x02, 0x01, 0x00, 0x02, 0x05, 0x05, 0x00, 0x03, 0x07, 0x01, 0x01
        /*0010*/ 	.byte	0x02, 0x03, 0x00, 0x00, 0x02, 0x06, 0x01, 0x00, 0x04, 0x0b, 0x08, 0x00, 0x01, 0x00, 0x00, 0x00
        /*0020*/ 	.byte	0x00, 0x00, 0x00, 0x00


//--------------------- .nv.info._Z15evaluate_kernelPPfiiifiiS_ --------------------------
	.section	.nv.info._Z15evaluate_kernelPPfiiifiiS_,"",@"SHT_CUDA_INFO"
	.sectionflags	@""
	.align	4


	//----- nvinfo : EIATTR_CUDA_API_VERSION
	.align		4
        /*0000*/ 	.byte	0x04, 0x37
        /*0002*/ 	.short	(.L_20 - .L_19)
.L_19:
        /*0004*/ 	.word	0x00000082


	//----- nvinfo : EIATTR_KPARAM_INFO
	.align		4
.L_20:
        /*0008*/ 	.byte	0x04, 0x17
        /*000a*/ 	.short	(.L_22 - .L_21)
.L_21:
        /*000c*/ 	.word	0x00000000
        /*0010*/ 	.short	0x0007
        /*0012*/ 	.short	0x0020
        /*0014*/ 	.byte	0x00, 0xf5, 0x21, 0x00


	//----- nvinfo : EIATTR_KPARAM_INFO
	.align		4
.L_22:
        /*0018*/ 	.byte	0x04, 0x17
        /*001a*/ 	.short	(.L_24 - .L_23)
.L_23:
        /*001c*/ 	.word	0x00000000
        /*0020*/ 	.short	0x0006
        /*0022*/ 	.short	0x001c
        /*0024*/ 	.byte	0x00, 0xf0, 0x11, 0x00


	//----- nvinfo : EIATTR_KPARAM_INFO
	.align		4
.L_24:
        /*0028*/ 	.byte	0x04, 0x17
        /*002a*/ 	.short	(.L_26 - .L_25)
.L_25:
        /*002c*/ 	.word	0x00000000
        /*0030*/ 	.short	0x0005
        /*0032*/ 	.short	0x0018
        /*0034*/ 	.byte	0x00, 0xf0, 0x11, 0x00


	//----- nvinfo : EIATTR_KPARAM_INFO
	.align		4
.L_26:
        /*0038*/ 	.byte	0x04, 0x17
        /*003a*/ 	.short	(.L_28 - .L_27)
.L_27:
        /*003c*/ 	.word	0x00000000
        /*0040*/ 	.short	0x0004
        /*0042*/ 	.short	0x0014
        /*0044*/ 	.byte	0x00, 0xf0, 0x11, 0x00


	//----- nvinfo : EIATTR_KPARAM_INFO
	.align		4
.L_28:
        /*0048*/ 	.byte	0x04, 0x17
        /*004a*/ 	.short	(.L_30 - .L_29)
.L_29:
        /*004c*/ 	.word	0x00000000
        /*0050*/ 	.short	0x0003
        /*0052*/ 	.short	0x0010
        /*0054*/ 	.byte	0x00, 0xf0, 0x11, 0x00


	//----- nvinfo : EIATTR_KPARAM_INFO
	.align		4
.L_30:
        /*0058*/ 	.byte	0x04, 0x17
        /*005a*/ 	.short	(.L_32 - .L_31)
.L_31:
        /*005c*/ 	.word	0x00000000
        /*0060*/ 	.short	0x0002
        /*0062*/ 	.short	0x000c
        /*0064*/ 	.byte	0x00, 0xf0, 0x11, 0x00


	//----- nvinfo : EIATTR_KPARAM_INFO
	.align		4
.L_32:
        /*0068*/ 	.byte	0x04, 0x17
        /*006a*/ 	.short	(.L_34 - .L_33)
.L_33:
        /*006c*/ 	.word	0x00000000
        /*0070*/ 	.short	0x0001
        /*0072*/ 	.short	0x0008
        /*0074*/ 	.byte	0x00, 0xf0, 0x11, 0x00


	//----- nvinfo : EIATTR_KPARAM_INFO
	.align		4
.L_34:
        /*0078*/ 	.byte	0x04, 0x17
        /*007a*/ 	.short	(.L_36 - .L_35)
.L_35:
        /*007c*/ 	.word	0x00000000
        /*0080*/ 	.short	0x0000
        /*0082*/ 	.short	0x0000
        /*0084*/ 	.byte	0x00, 0xf5, 0x21, 0x00


	//----- nvinfo : EIATTR_SPARSE_MMA_MASK
	.align		4
.L_36:
        /*0088*/ 	.byte	0x03, 0x50
        /*008a*/ 	.short	0x0000


	//----- nvinfo : EIATTR_MAXREG_COUNT
	.align		4
        /*008c*/ 	.byte	0x03, 0x1b
        /*008e*/ 	.short	0x00ff


	//----- nvinfo : EIATTR_EXTERNS
	.align		4
        /*0090*/ 	.byte	0x04, 0x0f
        /*0092*/ 	.short	(.L_38 - .L_37)


	//   ....[0]....
	.align		4
.L_37:
        /*0094*/ 	.word	index@(malloc)


	//   ....[1]....
	.align		4
        /*0098*/ 	.word	index@(free)


	//----- nvinfo : EIATTR_MERCURY_ISA_VERSION
	.align		4
.L_38:
        /*009c*/ 	.byte	0x03, 0x5f
        /*009e*/ 	.short	0x0101


	//----- nvinfo : EIATTR_VRC_CTA_INIT_COUNT
	.align		4
        /*00a0*/ 	.byte	0x02, 0x4a
	.zero		1
	.zero		1


	//----- nvinfo : EIATTR_SYSCALL_OFFSETS
	.align		4
        /*00a4*/ 	.byte	0x04, 0x46
        /*00a6*/ 	.short	(.L_40 - .L_39)


	//   ....[0]....
.L_39:
        /*00a8*/ 	.word	0x00000290


	//   ....[1]....
        /*00ac*/ 	.word	0x00000310


	//   ....[2]....
        /*00b0*/ 	.word	0x00000390


	//   ....[3]....
        /*00b4*/ 	.word	0x00000550


	//   ....[4]....
        /*00b8*/ 	.word	0x000008d0


	//   ....[5]....
        /*00bc*/ 	.word	0x00000c00


	//   ....[6]....
        /*00c0*/ 	.word	0x00000f30


	//   ....[7]....
        /*00c4*/ 	.word	0x00001320


	//   ....[8]....
        /*00c8*/ 	.word	0x00001610


	//   ....[9]....
        /*00cc*/ 	.word	0x00001690


	//   ....[10]....
        /*00d0*/ 	.word	0x00001850


	//   ....[11]....
        /*00d4*/ 	.word	0x000042a0


	//   ....[12]....
        /*00d8*/ 	.word	0x000043f0


	//   ....[13]....
        /*00dc*/ 	.word	0x00006e90


	//   ....[14]....
        /*00e0*/ 	.word	0x00007050


	//   ....[15]....
        /*00e4*/ 	.word	0x00007490


	//   ....[16]....
        /*00e8*/ 	.word	0x00008b40


	//   ....[17]....
        /*00ec*/ 	.word	0x00008f60


	//   ....[18]....
        /*00f0*/ 	.word	0x00009110


	//   ....[19]....
        /*00f4*/ 	.word	0x00009160


	//   ....[20]....
        /*00f8*/ 	.word	0x00009240


	//   ....[21]....
        /*00fc*/ 	.word	0x000096e0


	//   ....[22]....
        /*0100*/ 	.word	0x0000b510


	//   ....[23]....
        /*0104*/ 	.word	0x0000b550


	//   ....[24]....
        /*0108*/ 	.word	0x0000b590


	//   ....[25]....
        /*010c*/ 	.word	0x0000b5d0


	//   ....[26]....
        /*0110*/ 	.word	0x0000b610


	//   ....[27]....
        /*0114*/ 	.word	0x0000b650


	//   ....[28]....
        /*0118*/ 	.word	0x0000b690


	//   ....[29]....
        /*011c*/ 	.word	0x0000b6d0


	//   ....[30]....
        /*0120*/ 	.word	0x0000b710


	//   ....[31]....
        /*0124*/ 	.word	0x0000b750


	//   ....[32]....
        /*0128*/ 	.word	0x0000b790


	//   ....[33]....
        /*012c*/ 	.word	0x0000b7d0


	//   ....[34]....
        /*0130*/ 	.word	0x0000b810


	//   ....[35]....
        /*0134*/ 	.word	0x0000b850


	//   ....[36]....
        /*0138*/ 	.word	0x0000b890


	//   ....[37]....
        /*013c*/ 	.word	0x0000b8d0


	//   ....[38]....
        /*0140*/ 	.word	0x0000b9d0


	//   ....[39]....
        /*0144*/ 	.word	0x0000ba10


	//   ....[40]....
        /*0148*/ 	.word	0x0000ba50


	//   ....[41]....
        /*014c*/ 	.word	0x0000ba90


	//   ....[42]....
        /*0150*/ 	.word	0x0000bad0


	//   ....[43]....
        /*0154*/ 	.word	0x0000bb10


	//   ....[44]....
        /*0158*/ 	.word	0x0000bb50


	//   ....[45]....
        /*015c*/ 	.word	0x0000bb90


	//   ....[46]....
        /*0160*/ 	.word	0x0000bc50


	//   ....[47]....
        /*0164*/ 	.word	0x0000bc90


	//   ....[48]....
        /*0168*/ 	.word	0x0000bcd0


	//   ....[49]....
        /*016c*/ 	.word	0x0000bd10


	//   ....[50]....
        /*0170*/ 	.word	0x0000be00


	//   ....[51]....
        /*0174*/ 	.word	0x0000c000


	//   ....[52]....
        /*0178*/ 	.word	0x0000c050


	//   ....[53]....
        /*017c*/ 	.word	0x0000c0a0


	//   ....[54]....
        /*0180*/ 	.word	0x0000c0f0


	//   ....[55]....
        /*0184*/ 	.word	0x0000c1b0


	//   ....[56]....
        /*0188*/ 	.word	0x0000c250


	//   ....[57]....
        /*018c*/ 	.word	0x0000c310


	//   ....[58]....
        /*0190*/ 	.word	0x0000c3b0


	//   ....[59]....
        /*0194*/ 	.word	0x0000c400


	//----- nvinfo : EIATTR_EXIT_INSTR_OFFSETS
	.align		4
.L_40:
        /*0198*/ 	.byte	0x04, 0x1c
        /*019a*/ 	.short	(.L_42 - .L_41)


	//   ....[0]....
.L_41:
        /*019c*/ 	.word	0x00000080


	//   ....[1]....
        /*01a0*/ 	.word	0x0000c410


	//----- nvinfo : EIATTR_CRS_STACK_SIZE
	.align		4
.L_42:
        /*01a4*/ 	.byte	0x04, 0x1e
        /*01a6*/ 	.short	(.L_44 - .L_43)
.L_43:
        /*01a8*/ 	.word	0x00000000


	//----- nvinfo : EIATTR_CBANK_PARAM_SIZE
	.align		4
.L_44:
        /*01ac*/ 	.byte	0x03, 0x19
        /*01ae*/ 	.short	0x0028


	//----- nvinfo : EIATTR_PARAM_CBANK
	.align		4
        /*01b0*/ 	.byte	0x04, 0x0a
        /*01b2*/ 	.short	(.L_46 - .L_45)
	.align		4
.L_45:
        /*01b4*/ 	.word	index@(.nv.constant0._Z15evaluate_kernelPPfiiifiiS_)
        /*01b8*/ 	.short	0x0380
        /*01ba*/ 	.short	0x0028


	//----- nvinfo : EIATTR_SW_WAR
	.align		4
.L_46:
        /*01bc*/ 	.byte	0x04, 0x36
        /*01be*/ 	.short	(.L_48 - .L_47)
.L_47:
        /*01c0*/ 	.word	0x00000008
.L_48:


//--------------------- .nv.callgraph             --------------------------
	.section	.nv.callgraph,"",@"SHT_CUDA_CALLGRAPH"
	.align	4
	.sectionentsize	8
	.align		4
        /*0000*/ 	.word	0x00000000
	.align		4
        /*0004*/ 	.word	0xffffffff
	.align		4
        /*0008*/ 	.word	index@(_Z15evaluate_kernelPPfiiifiiS_)
	.align		4
        /*000c*/ 	.word	index@(free)
	.align		4
        /*0010*/ 	.word	index@(_Z15evaluate_kernelPPfiiifiiS_)
	.align		4
        /*0014*/ 	.word	index@(malloc)
	.align		4
        /*0018*/ 	.word	0x00000000
	.align		4
        /*001c*/ 	.word	0xfffffffe
	.align		4
        /*0020*/ 	.word	0x00000000
	.align		4
        /*0024*/ 	.word	0xfffffffd
	.align		4
        /*0028*/ 	.word	0x00000000
	.align		4
        /*002c*/ 	.word	0xfffffffc


//--------------------- .nv.constant4             --------------------------
	.section	.nv.constant4,"a",@progbits
	.align	8
	.align		8
.nv.constant4:
        /*0000*/ 	.dword	malloc
	.align		8
        /*0008*/ 	.dword	free
	.align		8
        /*0010*/ 	.dword	precalc_xorwow_matrix
	.align		8
        /*0018*/ 	.dword	precalc_xorwow_offset_matrix
	.align		8
        /*0020*/ 	.dword	mrg32k3aM1
	.align		8
        /*0028*/ 	.dword	mrg32k3aM2
	.align		8
        /*0030*/ 	.dword	mrg32k3aM1SubSeq
	.align		8
        /*0038*/ 	.dword	mrg32k3aM2SubSeq
	.align		8
        /*0040*/ 	.dword	mrg32k3aM1Seq
	.align		8
        /*0048*/ 	.dword	mrg32k3aM2Seq


//--------------------- .nv.constant3             --------------------------
	.section	.nv.constant3,"a",@progbits
	.align	8
.nv.constant3:
	.type		__cr_lgamma_table,@object
	.size		__cr_lgamma_table,(.L_8 - __cr_lgamma_table)
__cr_lgamma_table:
        /*0000*/ 	.byte	0x00, 0x00, 0x00, 0x00, 0x00, 0x00, 0x00, 0x00, 0x00, 0x00, 0x00, 0x00, 0x00, 0x00, 0x00, 0x00
        /*0010*/ 	.byte	0xef, 0x39, 0xfa, 0xfe, 0x42, 0x2e, 0xe6, 0x3f, 0x02, 0x20, 0x2a, 0xfa, 0x0b, 0xab, 0xfc, 0x3f
        /*0020*/ 	.byte	0xf9, 0x2c, 0x92, 0x7c, 0xa7, 0x6c, 0x09, 0x40, 0xc9, 0x79, 0x44, 0x3c, 0x64, 0x26, 0x13, 0x40
        /*0030*/ 	.byte	0xca, 0x01, 0xcf, 0x3a, 0x27, 0x51, 0x1a, 0x40, 0x30, 0xcc, 0x2d, 0xf3, 0xe1, 0x0c, 0x21, 0x40
        /*0040*/ 	.byte	0x0d, 0xb7, 0xfc, 0x82, 0x8e, 0x35, 0x25, 0x40
.L_8:


//--------------------- .text._Z15evaluate_kernelPPfiiifiiS_ --------------------------
	.section	.text._Z15evaluate_kernelPPfiiifiiS_,"ax",@progbits
	.align	128
        .global         _Z15evaluate_kernelPPfiiifiiS_
        .type           _Z15evaluate_kernelPPfiiifiiS_,@function
        .size           _Z15evaluate_kernelPPfiiifiiS_,(.L_x_269 - _Z15evaluate_kernelPPfiiifiiS_)
        .other          _Z15evaluate_kernelPPfiiifiiS_,@"STO_CUDA_ENTRY STV_DEFAULT"
_Z15evaluate_kernelPPfiiifiiS_:
.text._Z15evaluate_kernelPPfiiifiiS_:
[----:B------:R-:W0:Y:S01]  /*0000*/  LDC R1, c[0x0][0x37c] ;  /* 0x0000df00ff017b82 */ /* 0x000e220000000800 */
[----:B------:R-:W1:Y:S07]  /*0010*/  S2R R0, SR_TID.X ;  /* 0x0000000000007919 */ /* 0x000e6e0000002100 */
[----:B------:R-:W1:Y:S01]  /*0020*/  S2UR UR4, SR_CTAID.X ;  /* 0x00000000000479c3 */ /* 0x000e620000002500 */
[----:B0-----:R-:W-:-:S07]  /*0030*/  VIADD R1, R1, 0xffffffd0 ;  /* 0xffffffd001017836 */ /* 0x001fce0000000000 */
[----:B------:R-:W1:Y:S08]  /*0040*/  LDC R33, c[0x0][0x360] ;  /* 0x0000d800ff217b82 */ /* 0x000e700000000800 */
[----:B------:R-:W0:Y:S01]  /*0050*/  LDC R4, c[0x0][0x390] ;  /* 0x0000e400ff047b82 */ /* 0x000e220000000800 */
[----:B-1----:R-:W-:-:S05]  /*0060*/  IMAD R33, R33, UR4, R0 ;  /* 0x0000000421217c24 */ /* 0x002fca000f8e0200 */
[----:B0-----:R-:W-:-:S13]  /*0070*/  ISETP.GE.AND P0, PT, R33, R4, PT ;  /* 0x000000042100720c */ /* 0x001fda0003f06270 */
[----:B------:R-:W-:Y:S05]  /*0080*/  @P0 EXIT ;  /* 0x000000000000094d */ /* 0x000fea0003800000 */
[----:B------:R-:W-:Y:S01]  /*0090*/  IABS R5, R4 ;  /* 0x0000000400057213 */ /* 0x000fe20000000000 */
[----:B------:R-:W0:Y:S01]  /*00a0*/  LDC R9, c[0x0][0x388] ;  /* 0x0000e200ff097b82 */ /* 0x000e220000000800 */
[----:B------:R-:W-:Y:S01]  /*00b0*/  MOV R16, 0x0 ;  /* 0x0000000000107802 */ /* 0x000fe20000000f00 */
[----:B------:R-:W1:Y:S01]  /*00c0*/  LDCU.64 UR36, c[0x0][0x358] ;  /* 0x00006b00ff2477ac */ /* 0x000e620008000a00 */
[----:B------:R-:W2:Y:S08]  /*00d0*/  I2F.RP R0, R5 ;  /* 0x0000000500007306 */ /* 0x000eb00000209400 */
[----:B--2---:R-:W2:Y:S02]  /*00e0*/  MUFU.RCP R0, R0 ;  /* 0x0000000000007308 */ /* 0x004ea40000001000 */
[----:B--2---:R-:W-:-:S06]  /*00f0*/  VIADD R2, R0, 0xffffffe ;  /* 0x0ffffffe00027836 */ /* 0x004fcc0000000000 */
[----:B------:R2:W3:Y:S02]  /*0100*/  F2I.FTZ.U32.TRUNC.NTZ R3, R2 ;  /* 0x0000000200037305 */ /* 0x0004e4000021f000 */
[----:B--2---:R-:W-:Y:S02]  /*0110*/  IMAD.MOV.U32 R2, RZ, RZ, RZ ;  /* 0x000000ffff027224 */ /* 0x004fe400078e00ff */
[----:B---3--:R-:W-:-:S04]  /*0120*/  IMAD.MOV R6, RZ, RZ, -R3 ;  /* 0x000000ffff067224 */ /* 0x008fc800078e0a03 */
[----:B------:R-:W-:Y:S01]  /*0130*/  IMAD R7, R6, R5, RZ ;  /* 0x0000000506077224 */ /* 0x000fe200078e02ff */
[----:B0-----:R-:W-:-:S03]  /*0140*/  IABS R6, R9 ;  /* 0x0000000900067213 */ /* 0x001fc60000000000 */
[----:B------:R-:W-:-:S06]  /*0150*/  IMAD.HI.U32 R3, R3, R7, R2 ;  /* 0x0000000703037227 */ /* 0x000fcc00078e0002 */
[----:B------:R-:W-:-:S04]  /*0160*/  IMAD.HI.U32 R2, R3, R6, RZ ;  /* 0x0000000603027227 */ /* 0x000fc800078e00ff */
[----:B------:R-:W-:-:S04]  /*0170*/  IMAD.MOV R0, RZ, RZ, -R2 ;  /* 0x000000ffff007224 */ /* 0x000fc800078e0a02 */
[C---:B------:R-:W-:Y:S02]  /*0180*/  IMAD R0, R5.reuse, R0, R6 ;  /* 0x0000000005007224 */ /* 0x040fe400078e0206 */
[----:B------:R0:W2:Y:S03]  /*0190*/  LDC.64 R6, c[0x4][R16] ;  /* 0x0100000010067b82 */ /* 0x0000a60000000a00 */
[----:B------:R-:W-:-:S13]  /*01a0*/  ISETP.GT.U32.AND P1, PT, R5, R0, PT ;  /* 0x000000000500720c */ /* 0x000fda0003f24070 */
[----:B------:R-:W-:Y:S02]  /*01b0*/  @!P1 IMAD.IADD R0, R0, 0x1, -R5 ;  /* 0x0000000100009824 */ /* 0x000fe400078e0a05 */
[----:B------:R-:W-:Y:S01]  /*01c0*/  @!P1 VIADD R2, R2, 0x1 ;  /* 0x0000000102029836 */ /* 0x000fe20000000000 */
[----:B------:R-:W-:Y:S02]  /*01d0*/  ISETP.NE.AND P1, PT, R4, RZ, PT ;  /* 0x000000ff0400720c */ /* 0x000fe40003f25270 */
[----:B------:R-:W-:Y:S02]  /*01e0*/  ISETP.GE.U32.AND P0, PT, R0, R5, PT ;  /* 0x000000050000720c */ /* 0x000fe40003f06070 */
[----:B------:R-:W-:-:S04]  /*01f0*/  LOP3.LUT R0, R9, R4, RZ, 0x3c, !PT ;  /* 0x0000000409007212 */ /* 0x000fc800078e3cff */
[----:B------:R-:W-:-:S07]  /*0200*/  ISETP.GE.AND P2, PT, R0, RZ, PT ;  /* 0x000000ff0000720c */ /* 0x000fce0003f46270 */
[----:B------:R-:W-:-:S06]  /*0210*/  @P0 VIADD R2, R2, 0x1 ;  /* 0x0000000102020836 */ /* 0x000fcc0000000000 */
[----:B------:R-:W-:Y:S01]  /*0220*/  @!P2 IMAD.MOV R2, RZ, RZ, -R2 ;  /* 0x000000ffff02a224 */ /* 0x000fe200078e0a02 */
[----:B------:R-:W-:-:S05]  /*0230*/  @!P1 LOP3.LUT R2, RZ, R4, RZ, 0x33, !PT ;  /* 0x00000004ff029212 */ /* 0x000fca00078e33ff */
[----:B------:R-:W-:Y:S02]  /*0240*/  IMAD.IADD R4, R9, 0x1, -R2 ;  /* 0x0000000109047824 */ /* 0x000fe400078e0a02 */
[----:B------:R-:W-:Y:S02]  /*0250*/  IMAD R29, R33, R2, RZ ;  /* 0x00000002211d7224 */ /* 0x000fe400078e02ff */
[----:B------:R-:W-:-:S04]  /*0260*/  IMAD.WIDE R4, R4, 0x8, RZ ;  /* 0x0000000804047825 */ /* 0x000fc800078e02ff */
[----:B012---:R-:W-:-:S07]  /*0270*/  IMAD.IADD R28, R2, 0x1, R29 ;  /* 0x00000001021c7824 */ /* 0x007fce00078e021d */
[----:B------:R-:W-:-:S07]  /*0280*/  LEPC R20, `(.L_x_0) ;  /* 0x000000001014794e */ /* 0x000fce0000000000 */
[----:B------:R-:W-:Y:S05]  /*0290*/  CALL.ABS.NOINC R6 ;  /* 0x0000000006007343 */ /* 0x000fea0003c00000 */
.L_x_0:
[----:B------:R0:W1:Y:S01]  /*02a0*/  LDC.64 R8, c[0x4][R16] ;  /* 0x0100000010087b82 */ /* 0x0000620000000a00 */
[----:B------:R-:W-:-:S04]  /*02b0*/  IMAD.WIDE R6, R2, 0x8, RZ ;  /* 0x0000000802067825 */ /* 0x000fc800078e02ff */
[----:B------:R-:W-:Y:S02]  /*02c0*/  IMAD.MOV.U32 R26, RZ, RZ, R4 ;  /* 0x000000ffff1a7224 */ /* 0x000fe400078e0004 */
[----:B------:R-:W-:Y:S02]  /*02d0*/  IMAD.MOV.U32 R27, RZ, RZ, R5 ;  /* 0x000000ffff1b7224 */ /* 0x000fe400078e0005 */
[----:B------:R-:W-:Y:S02]  /*02e0*/  IMAD.MOV.U32 R4, RZ, RZ, R6 ;  /* 0x000000ffff047224 */ /* 0x000fe400078e0006 */
[----:B0-----:R-:W-:-:S07]  /*02f0*/  IMAD.MOV.U32 R5, RZ, RZ, R7 ;  /* 0x000000ffff057224 */ /* 0x001fce00078e0007 */
[----:B------:R-:W-:-:S07]  /*0300*/  LEPC R20, `(.L_x_1) ;  /* 0x000000001014794e */ /* 0x000fce0000000000 */
[----:B-1----:R-:W-:Y:S05]  /*0310*/  CALL.ABS.NOINC R8 ;  /* 0x0000000008007343 */ /* 0x002fea0003c00000 */
.L_x_1:
[----:B------:R-:W-:Y:S01]  /*0320*/  IMAD.WIDE R6, R2, 0x4, RZ ;  /* 0x0000000402067825 */ /* 0x000fe200078e02ff */
[----:B------:R0:W1:Y:S03]  /*0330*/  LDC.64 R8, c[0x4][R16] ;  /* 0x0100000010087b82 */ /* 0x0000660000000a00 */
[----:B------:R-:W-:Y:S02]  /*0340*/  IMAD.MOV.U32 R17, RZ, RZ, R5 ;  /* 0x000000ffff117224 */ /* 0x000fe400078e0005 */
[----:B------:R-:W-:Y:S02]  /*0350*/  IMAD.MOV.U32 R5, RZ, RZ, R7 ;  /* 0x000000ffff057224 */ /* 0x000fe400078e0007 */
[----:B0-----:R-:W-:Y:S02]  /*0360*/  IMAD.MOV.U32 R16, RZ, RZ, R4 ;  /* 0x000000ffff107224 */ /* 0x001fe400078e0004 */
[----:B------:R-:W-:-:S07]  /*0370*/  IMAD.MOV.U32 R4, RZ, RZ, R6 ;  /* 0x000000ffff047224 */ /* 0x000fce00078e0006 */
[----:B------:R-:W-:-:S07]  /*0380*/  LEPC R20, `(.L_x_2) ;  /* 0x000000001014794e */ /* 0x000fce0000000000 */
[----:B-1----:R-:W-:Y:S05]  /*0390*/  CALL.ABS.NOINC R8 ;  /* 0x0000000008007343 */ /* 0x002fea0003c00000 */
.L_x_2:
[----:B------:R-:W0:Y:S01]  /*03a0*/  LDC.64 R6, c[0x0][0x388] ;  /* 0x0000e200ff067b82 */ /* 0x000e220000000a00 */
[----:B------:R-:W-:Y:S02]  /*03b0*/  IMAD.MOV.U32 R18, RZ, RZ, R4 ;  /* 0x000000ffff127224 */ /* 0x000fe400078e0004 */
[----:B------:R-:W-:Y:S01]  /*03c0*/  IMAD.MOV.U32 R19, RZ, RZ, R5 ;  /* 0x000000ffff137224 */ /* 0x000fe200078e0005 */
[----:B0-----:R-:W-:-:S13]  /*03d0*/  ISETP.GE.AND P0, PT, R6, 0x1, PT ;  /* 0x000000010600780c */ /* 0x001fda0003f06270 */
[----:B------:R-:W-:Y:S05]  /*03e0*/  @!P0 BRA `(.L_x_3) ;  /* 0x0000001000748947 */ /* 0x000fea0003800000 */
[C---:B------:R-:W-:Y:S01]  /*03f0*/  ISETP.GE.U32.AND P0, PT, R6.reuse, 0x4, PT ;  /* 0x000000040600780c */ /* 0x040fe20003f06070 */
[----:B------:R-:W-:Y:S01]  /*0400*/  IMAD.WIDE R24, R7, 0x4, RZ ;  /* 0x0000000407187825 */ /* 0x000fe200078e02ff */
[----:B------:R-:W-:Y:S02]  /*0410*/  LOP3.LUT R32, R6, 0x3, RZ, 0xc0, !PT ;  /* 0x0000000306207812 */ /* 0x000fe400078ec0ff */
[----:B------:R-:W-:Y:S01]  /*0420*/  CS2R R30, SRZ ;  /* 0x00000000001e7805 */ /* 0x000fe2000001ff00 */
[----:B------:R-:W-:-:S08]  /*0430*/  IMAD.MOV.U32 R35, RZ, RZ, RZ ;  /* 0x000000ffff237224 */ /* 0x000fd000078e00ff */
[----:B------:R-:W-:Y:S05]  /*0440*/  @!P0 BRA `(.L_x_4) ;  /* 0x0000000c00588947 */ /* 0x000fea0003800000 */
[----:B------:R-:W-:Y:S01]  /*0450*/  BSSY.RECONVERGENT B6, `(.L_x_4) ;  /* 0x00000d5000067945 */ /* 0x000fe20003800200 */
[----:B------:R-:W-:Y:S01]  /*0460*/  LOP3.LUT R30, R6, 0x7ffffffc, RZ, 0xc0, !PT ;  /* 0x7ffffffc061e7812 */ /* 0x000fe200078ec0ff */
[----:B------:R-:W-:Y:S02]  /*0470*/  IMAD.MOV.U32 R37, RZ, RZ, RZ ;  /* 0x000000ffff257224 */ /* 0x000fe400078e00ff */
[----:B------:R-:W-:Y:S02]  /*0480*/  IMAD.MOV.U32 R35, RZ, RZ, RZ ;  /* 0x000000ffff237224 */ /* 0x000fe400078e00ff */
[----:B------:R-:W-:-:S07]  /*0490*/  IMAD.MOV.U32 R31, RZ, RZ, RZ ;  /* 0x000000ffff1f7224 */ /* 0x000fce00078e00ff */
.L_x_33:
[----:B0-----:R-:W0:Y:S01]  /*04a0*/  LDC.64 R22, c[0x0][0x380] ;  /* 0x0000e000ff167b82 */ /* 0x001e220000000a00 */
[C---:B------:R-:W-:Y:S01]  /*04b0*/  ISETP.GE.AND P0, PT, R37.reuse, R28, PT ;  /* 0x0000001c2500720c */ /* 0x040fe20003f06270 */
[----:B------:R-:W-:Y:S03]  /*04c0*/  BSSY.RECONVERGENT B7, `(.L_x_5) ;  /* 0x0000031000077945 */ /* 0x000fe60003800200 */
[C---:B------:R-:W-:Y:S01]  /*04d0*/  ISETP.LT.OR P0, PT, R37.reuse, R29, P0 ;  /* 0x0000001d2500720c */ /* 0x040fe20000701670 */
[----:B0-----:R-:W-:-:S12]  /*04e0*/  IMAD.WIDE.U32 R22, R37, 0x8, R22 ;  /* 0x0000000825167825 */ /* 0x001fd800078e0016 */
[----:B--234-:R-:W-:Y:S05]  /*04f0*/  @P0 BRA `(.L_x_6) ;  /* 0x0000000000a40947 */ /* 0x01cfea0003800000 */
[----:B------:R-:W-:Y:S01]  /*0500*/  MOV R0, 0x0 ;  /* 0x0000000000007802 */ /* 0x000fe20000000f00 */
[----:B------:R-:W-:Y:S02]  /*0510*/  IMAD.MOV.U32 R4, RZ, RZ, R24 ;  /* 0x000000ffff047224 */ /* 0x000fe400078e0018 */
[----:B------:R-:W-:Y:S01]  /*0520*/  IMAD.MOV.U32 R5, RZ, RZ, R25 ;  /* 0x000000ffff057224 */ /* 0x000fe200078e0019 */
[----:B------:R0:W1:Y:S06]  /*0530*/  LDC.64 R6, c[0x4][R0] ;  /* 0x0100000000067b82 */ /* 0x00006c0000000a00 */
[----:B------:R-:W-:-:S07]  /*0540*/  LEPC R20, `(.L_x_7) ;  /* 0x000000001014794e */ /* 0x000fce0000000000 */
[----:B01----:R-:W-:Y:S05]  /*0550*/  CALL.ABS.NOINC R6 ;  /* 0x0000000006007343 */ /* 0x003fea0003c00000 */
.L_x_7:
[----:B------:R-:W0:Y:S01]  /*0560*/  LDCU UR4, c[0x0][0x38c] ;  /* 0x00007180ff0477ac */ /* 0x000e220008000800 */
[----:B------:R-:W-:-:S05]  /*0570*/  IMAD.WIDE R6, R35, 0x8, R16 ;  /* 0x0000000823067825 */ /* 0x000fca00078e0210 */
[----:B------:R1:W-:Y:S01]  /*0580*/  ST.E.64 desc[UR36][R6.64], R4 ;  /* 0x0000000406007985 */ /* 0x0003e2000c101b24 */
[----:B0-----:R-:W-:-:S09]  /*0590*/  UISETP.NE.AND UP0, UPT, UR4, URZ, UPT ;  /* 0x000000ff0400728c */ /* 0x001fd2000bf05270 */
[----:B-1----:R-:W-:Y:S05]  /*05a0*/  BRA.U !UP0, `(.L_x_8) ;  /* 0x0000000108447547 */ /* 0x002fea000b800000 */
[----:B------:R0:W5:Y:S01]  /*05b0*/  LDG.E.64 R12, desc[UR36][R22.64] ;  /* 0x00000024160c7981 */ /* 0x000162000c1e1b00 */
[----:B------:R-:W-:Y:S01]  /*05c0*/  BSSY.RECONVERGENT B0, `(.L_x_9) ;  /* 0x000000e000007945 */ /* 0x000fe20003800200 */
[----:B------:R-:W-:Y:S02]  /*05d0*/  IMAD.MOV.U32 R3, RZ, RZ, RZ ;  /* 0x000000ffff037224 */ /* 0x000fe400078e00ff */
[----:B------:R-:W-:-:S07]  /*05e0*/  IMAD.MOV.U32 R15, RZ, RZ, RZ ;  /* 0x000000ffff0f7224 */ /* 0x000fce00078e00ff */
.L_x_10:
[----:B-----5:R-:W-:-:S05]  /*05f0*/  IADD3 R8, P0, PT, R12, R3, RZ ;  /* 0x000000030c087210 */ /* 0x020fca0007f1e0ff */
[----:B-1----:R-:W-:-:S06]  /*0600*/  IMAD.X R9, R13, 0x1, R15, P0 ;  /* 0x000000010d097824 */ /* 0x002fcc00000e060f */
[----:B------:R-:W2:Y:S01]  /*0610*/  LD.E.U8 R9, desc[UR36][R8.64] ;  /* 0x0000002408097980 */ /* 0x000ea2000c101100 */
[----:B------:R-:W-:-:S05]  /*0620*/  IADD3 R10, P0, PT, R4, R3, RZ ;  /* 0x00000003040a7210 */ /* 0x000fca0007f1e0ff */
[----:B------:R-:W-:Y:S01]  /*0630*/  IMAD.X R11, R5, 0x1, R15, P0 ;  /* 0x00000001050b7824 */ /* 0x000fe200000e060f */
[----:B------:R-:W-:-:S05]  /*0640*/  IADD3 R3, P0, PT, R3, 0x1, RZ ;  /* 0x0000000103037810 */ /* 0x000fca0007f1e0ff */
[----:B------:R-:W-:Y:S01]  /*0650*/  IMAD.X R15, RZ, RZ, R15, P0 ;  /* 0x000000ffff0f7224 */ /* 0x000fe200000e060f */
[----:B------:R-:W-:-:S04]  /*0660*/  ISETP.GE.U32.AND P0, PT, R3, R24, PT ;  /* 0x000000180300720c */ /* 0x000fc80003f06070 */
[----:B------:R-:W-:Y:S01]  /*0670*/  ISETP.GE.U32.AND.EX P0, PT, R15, R25, PT, P0 ;  /* 0x000000190f00720c */ /* 0x000fe20003f06100 */
[----:B--2---:R1:W-:-:S12]  /*0680*/  ST.E.U8 desc[UR36][R10.64], R9 ;  /* 0x000000090a007985 */ /* 0x0043d8000c101124 */
[----:B------:R-:W-:Y:S05]  /*0690*/  @!P0 BRA `(.L_x_10) ;  /* 0xfffffffc00d48947 */ /* 0x000fea000383ffff */
[----:B------:R-:W-:Y:S05]  /*06a0*/  BSYNC.RECONVERGENT B0 ;  /* 0x0000000000007941 */ /* 0x000fea0003800200 */
.L_x_9:
[----:B------:R2:W5:Y:S02]  /*06b0*/  LD.E.64 R4, desc[UR36][R6.64] ;  /* 0x0000002406047980 */ /* 0x000564000c101b00 */
.L_x_8:
[----:B-----5:R-:W-:-:S05]  /*06c0*/  IADD3 R8, P0, PT, R24, R4, RZ ;  /* 0x0000000418087210 */ /* 0x020fca0007f1e0ff */
[----:B-1----:R-:W-:-:S05]  /*06d0*/  IMAD.X R9, R25, 0x1, R5, P0 ;  /* 0x0000000119097824 */ /* 0x002fca00000e0605 */
[----:B------:R-:W3:Y:S01]  /*06e0*/  LD.E R8, desc[UR36][R8.64+-0x4] ;  /* 0xfffffc2408087980 */ /* 0x000ee2000c101900 */
[----:B------:R-:W-:Y:S01]  /*06f0*/  IMAD.WIDE R4, R35, 0x4, R18 ;  /* 0x0000000423047825 */ /* 0x000fe200078e0212 */
[----:B---3--:R-:W1:Y:S04]  /*0700*/  F2I.TRUNC.NTZ R3, R8 ;  /* 0x0000000800037305 */ /* 0x008e68000020f100 */
[----:B-1----:R1:W-:Y:S04]  /*0710*/  ST.E desc[UR36][R4.64], R3 ;  /* 0x0000000304007985 */ /* 0x0023e8000c101924 */
[----:B--2---:R-:W2:Y:S01]  /*0720*/  LD.E.64 R6, desc[UR36][R6.64] ;  /* 0x0000002406067980 */ /* 0x004ea2000c101b00 */
[----:B------:R-:W-:-:S02]  /*0730*/  IMAD.MOV.U32 R13, RZ, RZ, -0x40800000 ;  /* 0xbf800000ff0d7424 */ /* 0x000fc400078e00ff */
[----:B------:R-:W-:Y:S01]  /*0740*/  VIADD R35, R35, 0x1 ;  /* 0x0000000123237836 */ /* 0x000fe20000000000 */
[----:B--2---:R-:W-:-:S05]  /*0750*/  IADD3 R10, P0, PT, R24, R6, RZ ;  /* 0x00000006180a7210 */ /* 0x004fca0007f1e0ff */
[----:B------:R-:W-:-:S05]  /*0760*/  IMAD.X R11, R25, 0x1, R7, P0 ;  /* 0x00000001190b7824 */ /* 0x000fca00000e0607 */
[----:B------:R1:W-:Y:S01]  /*0770*/  ST.E desc[UR36][R10.64+-0x4], R13 ;  /* 0xfffffc0d0a007985 */ /* 0x0003e2000c101924 */
[----:B------:R-:W-:Y:S05]  /*0780*/  BRA `(.L_x_11) ;  /* 0x0000000000107947 */ /* 0x000fea0003800000 */
.L_x_6:
[----:B------:R-:W2:Y:S01]  /*0790*/  LDG.E.64 R4, desc[UR36][R22.64] ;  /* 0x0000002416047981 */ /* 0x000ea2000c1e1b00 */
[----:B------:R-:W-:-:S04]  /*07a0*/  IMAD.WIDE R6, R31, 0x8, R26 ;  /* 0x000000081f067825 */ /* 0x000fc800078e021a */
[----:B------:R-:W-:Y:S01]  /*07b0*/  VIADD R31, R31, 0x1 ;  /* 0x000000011f1f7836 */ /* 0x000fe20000000000 */
[----:B--2---:R2:W-:Y:S06]  /*07c0*/  ST.E.64 desc[UR36][R6.64], R4 ;  /* 0x0000000406007985 */ /* 0x0045ec000c101b24 */
.L_x_11:
[----:B------:R-:W-:Y:S05]  /*07d0*/  BSYNC.RECONVERGENT B7 ;  /* 0x0000000000077941 */ /* 0x000fea0003800200 */
.L_x_5:
[----:B------:R-:W-:Y:S01]  /*07e0*/  VIADD R0, R37, 0x1 ;  /* 0x0000000125007836 */ /* 0x000fe20000000000 */
[----:B------:R-:W-:Y:S04]  /*07f0*/  BSSY.RECONVERGENT B7, `(.L_x_12) ;  /* 0x0000031000077945 */ /* 0x000fe80003800200 */
[C---:B------:R-:W-:Y:S02]  /*0800*/  ISETP.GE.AND P0, PT, R0.reuse, R28, PT ;  /* 0x0000001c0000720c */ /* 0x040fe40003f06270 */
[----:B------:R-:W-:-:S13]  /*0810*/  ISETP.GE.AND P1, PT, R0, R29, PT ;  /* 0x0000001d0000720c */ /* 0x000fda0003f26270 */
[----:B------:R-:W-:Y:S05]  /*0820*/  @!P0 BRA P1, `(.L_x_13) ;  /* 0x0000000000148947 */ /* 0x000fea0000800000 */
[----:B-12---:R-:W2:Y:S01]  /*0830*/  LDG.E.64 R4, desc[UR36][R22.64+0x8] ;  /* 0x0000082416047981 */ /* 0x006ea2000c1e1b00 */
[----:B------:R-:W-:-:S04]  /*0840*/  IMAD.WIDE R6, R31, 0x8, R26 ;  /* 0x000000081f067825 */ /* 0x000fc800078e021a */
[----:B------:R-:W-:Y:S01]  /*0850*/  VIADD R31, R31, 0x1 ;  /* 0x000000011f1f7836 */ /* 0x000fe20000000000 */
[----:B--2---:R1:W-:Y:S01]  /*0860*/  ST.E.64 desc[UR36][R6.64], R4 ;  /* 0x0000000406007985 */ /* 0x0043e2000c101b24 */
[----:B------:R-:W-:Y:S05]  /*0870*/  BRA `(.L_x_14) ;  /* 0x0000000000a07947 */ /* 0x000fea0003800000 */
.L_x_13:
[----:B------:R-:W-:Y:S01]  /*0880*/  MOV R0, 0x0 ;  /* 0x0000000000007802 */ /* 0x000fe20000000f00 */
[----:B-12---:R-:W-:Y:S02]  /*0890*/  IMAD.MOV.U32 R4, RZ, RZ, R24 ;  /* 0x000000ffff047224 */ /* 0x006fe400078e0018 */
[----:B------:R-:W-:Y:S01]  /*08a0*/  IMAD.MOV.U32 R5, RZ, RZ, R25 ;  /* 0x000000ffff057224 */ /* 0x000fe200078e0019 */
[----:B------:R1:W2:Y:S06]  /*08b0*/  LDC.64 R6, c[0x4][R0] ;  /* 0x0100000000067b82 */ /* 0x0002ac0000000a00 */
[----:B------:R-:W-:-:S07]  /*08c0*/  LEPC R20, `(.L_x_15) ;  /* 0x000000001014794e */ /* 0x000fce0000000000 */
[----:B012---:R-:W-:Y:S05]  /*08d0*/  CALL.ABS.NOINC R6 ;  /* 0x0000000006007343 */ /* 0x007fea0003c00000 */
.L_x_15:
        /* <DEDUP_REMOVED lines=9> */
.L_x_18:
        /* <DEDUP_REMOVED lines=12> */
.L_x_17:
[----:B------:R2:W5:Y:S02]  /*0a30*/  LD.E.64 R4, desc[UR36][R6.64] ;  /* 0x0000002406047980 */ /* 0x000564000c101b00 */
.L_x_16:
[----:B-----5:R-:W-:-:S05]  /*0a40*/  IADD3 R4, P0, PT, R24, R4, RZ ;  /* 0x0000000418047210 */ /* 0x020fca0007f1e0ff */
[----:B------:R-:W-:-:S05]  /*0a50*/  IMAD.X R5, R25, 0x1, R5, P0 ;  /* 0x0000000119057824 */ /* 0x000fca00000e0605 */
[----:B------:R-:W3:Y:S01]  /*0a60*/  LD.E R4, desc[UR36][R4.64+-0x4] ;  /* 0xfffffc2404047980 */ /* 0x000ee2000c101900 */
[----:B-1----:R-:W-:Y:S01]  /*0a70*/  IMAD.WIDE R10, R35, 0x4, R18 ;  /* 0x00000004230a7825 */ /* 0x002fe200078e0212 */
[----:B---3--:R-:W1:Y:S04]  /*0a80*/  F2I.TRUNC.NTZ R3, R4 ;  /* 0x0000000400037305 */ /* 0x008e68000020f100 */
[----:B-1----:R3:W-:Y:S04]  /*0a90*/  ST.E desc[UR36][R10.64], R3 ;  /* 0x000000030a007985 */ /* 0x0027e8000c101924 */
[----:B--2---:R-:W2:Y:S01]  /*0aa0*/  LD.E.64 R6, desc[UR36][R6.64] ;  /* 0x0000002406067980 */ /* 0x004ea2000c101b00 */
[----:B------:R-:W-:-:S02]  /*0ab0*/  IMAD.MOV.U32 R13, RZ, RZ, -0x40800000 ;  /* 0xbf800000ff0d7424 */ /* 0x000fc400078e00ff */
[----:B------:R-:W-:Y:S01]  /*0ac0*/  VIADD R35, R35, 0x1 ;  /* 0x0000000123237836 */ /* 0x000fe20000000000 */
[----:B--2---:R-:W-:-:S05]  /*0ad0*/  IADD3 R8, P0, PT, R24, R6, RZ ;  /* 0x0000000618087210 */ /* 0x004fca0007f1e0ff */
[----:B------:R-:W-:-:S05]  /*0ae0*/  IMAD.X R9, R25, 0x1, R7, P0 ;  /* 0x0000000119097824 */ /* 0x000fca00000e0607 */
[----:B------:R3:W-:Y:S03]  /*0af0*/  ST.E desc[UR36][R8.64+-0x4], R13 ;  /* 0xfffffc0d08007985 */ /* 0x0007e6000c101924 */
.L_x_14:
[----:B------:R-:W-:Y:S05]  /*0b00*/  BSYNC.RECONVERGENT B7 ;  /* 0x0000000000077941 */ /* 0x000fea0003800200 */
.L_x_12:
[----:B------:R-:W-:Y:S01]  /*0b10*/  VIADD R0, R37, 0x2 ;  /* 0x0000000225007836 */ /* 0x000fe20000000000 */
[----:B------:R-:W-:Y:S04]  /*0b20*/  BSSY.RECONVERGENT B7, `(.L_x_19) ;  /* 0x0000031000077945 */ /* 0x000fe80003800200 */
[C---:B------:R-:W-:Y:S02]  /*0b30*/  ISETP.GE.AND P0, PT, R0.reuse, R28, PT ;  /* 0x0000001c0000720c */ /* 0x040fe40003f06270 */
[----:B------:R-:W-:-:S13]  /*0b40*/  ISETP.GE.AND P1, PT, R0, R29, PT ;  /* 0x0000001d0000720c */ /* 0x000fda0003f26270 */
[----:B------:R-:W-:Y:S05]  /*0b50*/  @!P0 BRA P1, `(.L_x_20) ;  /* 0x0000000000148947 */ /* 0x000fea0000800000 */
[----:B-1----:R-:W2:Y:S01]  /*0b60*/  LDG.E.64 R4, desc[UR36][R22.64+0x10] ;  /* 0x0000102416047981 */ /* 0x002ea2000c1e1b00 */
[----:B------:R-:W-:-:S04]  /*0b70*/  IMAD.WIDE R6, R31, 0x8, R26 ;  /* 0x000000081f067825 */ /* 0x000fc800078e021a */
[----:B------:R-:W-:Y:S01]  /*0b80*/  VIADD R31, R31, 0x1 ;  /* 0x000000011f1f7836 */ /* 0x000fe20000000000 */
[----:B--2---:R1:W-:Y:S01]  /*0b90*/  ST.E.64 desc[UR36][R6.64], R4 ;  /* 0x0000000406007985 */ /* 0x0043e2000c101b24 */
[----:B------:R-:W-:Y:S05]  /*0ba0*/  BRA `(.L_x_21) ;  /* 0x0000000000a07947 */ /* 0x000fea0003800000 */
.L_x_20:
[----:B------:R-:W-:Y:S01]  /*0bb0*/  MOV R0, 0x0 ;  /* 0x0000000000007802 */ /* 0x000fe20000000f00 */
[----:B-1----:R-:W-:Y:S02]  /*0bc0*/  IMAD.MOV.U32 R4, RZ, RZ, R24 ;  /* 0x000000ffff047224 */ /* 0x002fe400078e0018 */
[----:B------:R-:W-:Y:S01]  /*0bd0*/  IMAD.MOV.U32 R5, RZ, RZ, R25 ;  /* 0x000000ffff057224 */ /* 0x000fe200078e0019 */
[----:B------:R1:W2:Y:S06]  /*0be0*/  LDC.64 R6, c[0x4][R0] ;  /* 0x0100000000067b82 */ /* 0x0002ac0000000a00 */
[----:B------:R-:W-:-:S07]  /*0bf0*/  LEPC R20, `(.L_x_22) ;  /* 0x000000001014794e */ /* 0x000fce0000000000 */
[----:B0123--:R-:W-:Y:S05]  /*0c00*/  CALL.ABS.NOINC R6 ;  /* 0x0000000006007343 */ /* 0x00ffea0003c00000 */
.L_x_22:
        /* <DEDUP_REMOVED lines=9> */
.L_x_25:
        /* <DEDUP_REMOVED lines=12> */
.L_x_24:
[----:B------:R2:W5:Y:S02]  /*0d60*/  LD.E.64 R4, desc[UR36][R6.64] ;  /* 0x0000002406047980 */ /* 0x000564000c101b00 */
.L_x_23:
        /* <DEDUP_REMOVED lines=12> */
.L_x_21:
[----:B------:R-:W-:Y:S05]  /*0e30*/  BSYNC.RECONVERGENT B7 ;  /* 0x0000000000077941 */ /* 0x000fea0003800200 */
.L_x_19:
[----:B------:R-:W-:Y:S01]  /*0e40*/  VIADD R0, R37, 0x3 ;  /* 0x0000000325007836 */ /* 0x000fe20000000000 */
[----:B------:R-:W-:Y:S04]  /*0e50*/  BSSY.RECONVERGENT B7, `(.L_x_26) ;  /* 0x0000031000077945 */ /* 0x000fe80003800200 */
[C---:B------:R-:W-:Y:S02]  /*0e60*/  ISETP.GE.AND P0, PT, R0.reuse, R28, PT ;  /* 0x0000001c0000720c */ /* 0x040fe40003f06270 */
[----:B------:R-:W-:-:S13]  /*0e70*/  ISETP.GE.AND P1, PT, R0, R29, PT ;  /* 0x0000001d0000720c */ /* 0x000fda0003f26270 */
[----:B------:R-:W-:Y:S05]  /*0e80*/  @!P0 BRA P1, `(.L_x_27) ;  /* 0x0000000000148947 */ /* 0x000fea0000800000 */
[----:B0-----:R-:W2:Y:S01]  /*0e90*/  LDG.E.64 R22, desc[UR36][R22.64+0x18] ;  /* 0x0000182416167981 */ /* 0x001ea2000c1e1b00 */
[----:B-1----:R-:W-:-:S04]  /*0ea0*/  IMAD.WIDE R4, R31, 0x8, R26 ;  /* 0x000000081f047825 */ /* 0x002fc800078e021a */
[----:B------:R-:W-:Y:S01]  /*0eb0*/  VIADD R31, R31, 0x1 ;  /* 0x000000011f1f7836 */ /* 0x000fe20000000000 */
[----:B--2---:R0:W-:Y:S01]  /*0ec0*/  ST.E.64 desc[UR36][R4.64], R22 ;  /* 0x0000001604007985 */ /* 0x0041e2000c101b24 */
[----:B------:R-:W-:Y:S05]  /*0ed0*/  BRA `(.L_x_28) ;  /* 0x0000000000a07947 */ /* 0x000fea0003800000 */
.L_x_27:
[----:B------:R-:W-:Y:S01]  /*0ee0*/  MOV R0, 0x0 ;  /* 0x0000000000007802 */ /* 0x000fe20000000f00 */
[----:B-1----:R-:W-:Y:S02]  /*0ef0*/  IMAD.MOV.U32 R4, RZ, RZ, R24 ;  /* 0x000000ffff047224 */ /* 0x002fe400078e0018 */
[----:B------:R-:W-:Y:S01]  /*0f00*/  IMAD.MOV.U32 R5, RZ, RZ, R25 ;  /* 0x000000ffff057224 */ /* 0x000fe200078e0019 */
[----:B------:R1:W2:Y:S06]  /*0f10*/  LDC.64 R6, c[0x4][R0] ;  /* 0x0100000000067b82 */ /* 0x0002ac0000000a00 */
[----:B------:R-:W-:-:S07]  /*0f20*/  LEPC R20, `(.L_x_29) ;  /* 0x000000001014794e */ /* 0x000fce0000000000 */
[----:B01234-:R-:W-:Y:S05]  /*0f30*/  CALL.ABS.NOINC R6 ;  /* 0x0000000006007343 */ /* 0x01ffea0003c00000 */
.L_x_29:
[----:B------:R-:W0:Y:S01]  /*0f40*/  LDCU UR4, c[0x0][0x38c] ;  /* 0x00007180ff0477ac */ /* 0x000e220008000800 */
[----:B------:R-:W-:-:S05]  /*0f50*/  IMAD.WIDE R6, R35, 0x8, R16 ;  /* 0x0000000823067825 */ /* 0x000fca00078e0210 */
[----:B------:R1:W-:Y:S01]  /*0f60*/  ST.E.64 desc[UR36][R6.64], R4 ;  /* 0x0000000406007985 */ /* 0x0003e2000c101b24 */
[----:B0-----:R-:W-:-:S09]  /*0f70*/  UISETP.NE.AND UP0, UPT, UR4, URZ, UPT ;  /* 0x000000ff0400728c */ /* 0x001fd2000bf05270 */
[----:B-1----:R-:W-:Y:S05]  /*0f80*/  BRA.U !UP0, `(.L_x_30) ;  /* 0x0000000108447547 */ /* 0x002fea000b800000 */
[----:B------:R-:W5:Y:S01]  /*0f90*/  LDG.E.64 R22, desc[UR36][R22.64+0x18] ;  /* 0x0000182416167981 */ /* 0x000f62000c1e1b00 */
[----:B------:R-:W-:Y:S01]  /*0fa0*/  BSSY.RECONVERGENT B0, `(.L_x_31) ;  /* 0x000000e000007945 */ /* 0x000fe20003800200 */
[----:B------:R-:W-:Y:S02]  /*0fb0*/  IMAD.MOV.U32 R3, RZ, RZ, RZ ;  /* 0x000000ffff037224 */ /* 0x000fe400078e00ff */
[----:B------:R-:W-:-:S07]  /*0fc0*/  IMAD.MOV.U32 R13, RZ, RZ, RZ ;  /* 0x000000ffff0d7224 */ /* 0x000fce00078e00ff */
.L_x_32:
[----:B-----5:R-:W-:-:S05]  /*0fd0*/  IADD3 R8, P0, PT, R22, R3, RZ ;  /* 0x0000000316087210 */ /* 0x020fca0007f1e0ff */
[----:B0-----:R-:W-:-:S06]  /*0fe0*/  IMAD.X R9, R23, 0x1, R13, P0 ;  /* 0x0000000117097824 */ /* 0x001fcc00000e060d */
        /* <DEDUP_REMOVED lines=10> */
.L_x_31:
[----:B------:R1:W5:Y:S02]  /*1090*/  LD.E.64 R4, desc[UR36][R6.64] ;  /* 0x0000002406047980 */ /* 0x000364000c101b00 */
.L_x_30:
[----:B-----5:R-:W-:-:S05]  /*10a0*/  IADD3 R4, P0, PT, R24, R4, RZ ;  /* 0x0000000418047210 */ /* 0x020fca0007f1e0ff */
[----:B------:R-:W-:-:S05]  /*10b0*/  IMAD.X R5, R25, 0x1, R5, P0 ;  /* 0x0000000119057824 */ /* 0x000fca00000e0605 */
[----:B------:R-:W2:Y:S01]  /*10c0*/  LD.E R4, desc[UR36][R4.64+-0x4] ;  /* 0xfffffc2404047980 */ /* 0x000ea2000c101900 */
[----:B0-----:R-:W-:Y:S01]  /*10d0*/  IMAD.WIDE R10, R35, 0x4, R18 ;  /* 0x00000004230a7825 */ /* 0x001fe200078e0212 */
[----:B--2---:R-:W0:Y:S04]  /*10e0*/  F2I.TRUNC.NTZ R3, R4 ;  /* 0x0000000400037305 */ /* 0x004e28000020f100 */
[----:B0-----:R2:W-:Y:S04]  /*10f0*/  ST.E desc[UR36][R10.64], R3 ;  /* 0x000000030a007985 */ /* 0x0015e8000c101924 */
[----:B-1----:R-:W3:Y:S01]  /*1100*/  LD.E.64 R6, desc[UR36][R6.64] ;  /* 0x0000002406067980 */ /* 0x002ee2000c101b00 */
[----:B------:R-:W-:-:S02]  /*1110*/  IMAD.MOV.U32 R13, RZ, RZ, -0x40800000 ;  /* 0xbf800000ff0d7424 */ /* 0x000fc400078e00ff */
[----:B------:R-:W-:Y:S01]  /*1120*/  VIADD R35, R35, 0x1 ;  /* 0x0000000123237836 */ /* 0x000fe20000000000 */
[----:B---3--:R-:W-:-:S05]  /*1130*/  IADD3 R8, P0, PT, R24, R6, RZ ;  /* 0x0000000618087210 */ /* 0x008fca0007f1e0ff */
[----:B------:R-:W-:-:S05]  /*1140*/  IMAD.X R9, R25, 0x1, R7, P0 ;  /* 0x0000000119097824 */ /* 0x000fca00000e0607 */
[----:B------:R2:W-:Y:S03]  /*1150*/  ST.E desc[UR36][R8.64+-0x4], R13 ;  /* 0xfffffc0d08007985 */ /* 0x0005e6000c101924 */
.L_x_28:
[----:B------:R-:W-:Y:S05]  /*1160*/  BSYNC.RECONVERGENT B7 ;  /* 0x0000000000077941 */ /* 0x000fea0003800200 */
.L_x_26:
[----:B------:R-:W-:-:S05]  /*1170*/  VIADD R37, R37, 0x4 ;  /* 0x0000000425257836 */ /* 0x000fca0000000000 */
[----:B------:R-:W-:-:S13]  /*1180*/  ISETP.NE.AND P0, PT, R37, R30, PT ;  /* 0x0000001e2500720c */ /* 0x000fda0003f05270 */
[----:B------:R-:W-:Y:S05]  /*1190*/  @P0 BRA `(.L_x_33) ;  /* 0xfffffff000c00947 */ /* 0x000fea000383ffff */
[----:B------:R-:W-:Y:S05]  /*11a0*/  BSYNC.RECONVERGENT B6 ;  /* 0x0000000000067941 */ /* 0x000fea0003800200 */
.L_x_4:
[----:B------:R-:W-:Y:S01]  /*11b0*/  ISETP.NE.AND P0, PT, R32, RZ, PT ;  /* 0x000000ff2000720c */ /* 0x000fe20003f05270 */
[----:B------:R-:W-:-:S12]  /*11c0*/  BSSY.RECONVERGENT B6, `(.L_x_3) ;  /* 0x000003f000067945 */ /* 0x000fd80003800200 */
[----:B------:R-:W-:Y:S05]  /*11d0*/  @!P0 BRA `(.L_x_34) ;  /* 0x0000000000f48947 */ /* 0x000fea0003800000 */
[----:B0-----:R-:W-:-:S07]  /*11e0*/  IMAD.MOV.U32 R23, RZ, RZ, RZ ;  /* 0x000000ffff177224 */ /* 0x001fce00078e00ff */
.L_x_42:
[C---:B------:R-:W-:Y:S01]  /*11f0*/  ISETP.GE.AND P0, PT, R30.reuse, R28, PT ;  /* 0x0000001c1e00720c */ /* 0x040fe20003f06270 */
[----:B------:R-:W-:Y:S01]  /*1200*/  VIADD R23, R23, 0x1 ;  /* 0x0000000117177836 */ /* 0x000fe20000000000 */
[----:B------:R-:W-:Y:S01]  /*1210*/  ISETP.GE.AND P1, PT, R30, R29, PT ;  /* 0x0000001d1e00720c */ /* 0x000fe20003f26270 */
[----:B------:R-:W-:Y:S03]  /*1220*/  BSSY.RECONVERGENT B7, `(.L_x_35) ;  /* 0x0000035000077945 */ /* 0x000fe60003800200 */
[----:B------:R-:W-:-:S04]  /*1230*/  ISETP.NE.AND P2, PT, R23, R32, PT ;  /* 0x000000201700720c */ /* 0x000fc80003f45270 */
[----:B------:R-:W-:-:S05]  /*1240*/  P2R R22, PR, RZ, 0x4 ;  /* 0x00000004ff167803 */ /* 0x000fca0000000000 */
[----:B01----:R-:W-:Y:S05]  /*1250*/  @!P0 BRA P1, `(.L_x_36) ;  /* 0x00000000001c8947 */ /* 0x003fea0000800000 */
[----:B------:R-:W0:Y:S02]  /*1260*/  LDC.64 R4, c[0x0][0x380] ;  /* 0x0000e000ff047b82 */ /* 0x000e240000000a00 */
[----:B0-----:R-:W-:-:S06]  /*1270*/  IMAD.WIDE.U32 R4, R30, 0x8, R4 ;  /* 0x000000081e047825 */ /* 0x001fcc00078e0004 */
[----:B------:R-:W5:Y:S01]  /*1280*/  LDG.E.64 R4, desc[UR36][R4.64] ;  /* 0x0000002404047981 */ /* 0x000f62000c1e1b00 */
[----:B------:R-:W-:-:S04]  /*1290*/  IMAD.WIDE R6, R31, 0x8, R26 ;  /* 0x000000081f067825 */ /* 0x000fc800078e021a */
[----:B------:R-:W-:Y:S01]  /*12a0*/  VIADD R31, R31, 0x1 ;  /* 0x000000011f1f7836 */ /* 0x000fe20000000000 */
[----:B-----5:R0:W-:Y:S01]  /*12b0*/  ST.E.64 desc[UR36][R6.64], R4 ;  /* 0x0000000406007985 */ /* 0x0201e2000c101b24 */
[----:B------:R-:W-:Y:S05]  /*12c0*/  BRA `(.L_x_37) ;  /* 0x0000000000a87947 */ /* 0x000fea0003800000 */
.L_x_36:
[----:B------:R-:W-:Y:S01]  /*12d0*/  MOV R0, 0x0 ;  /* 0x0000000000007802 */ /* 0x000fe20000000f00 */
[----:B------:R-:W-:Y:S02]  /*12e0*/  IMAD.MOV.U32 R4, RZ, RZ, R24 ;  /* 0x000000ffff047224 */ /* 0x000fe400078e0018 */
[----:B------:R-:W-:Y:S01]  /*12f0*/  IMAD.MOV.U32 R5, RZ, RZ, R25 ;  /* 0x000000ffff057224 */ /* 0x000fe200078e0019 */
[----:B------:R0:W1:Y:S06]  /*1300*/  LDC.64 R6, c[0x4][R0] ;  /* 0x0100000000067b82 */ /* 0x00006c0000000a00 */
[----:B------:R-:W-:-:S07]  /*1310*/  LEPC R20, `(.L_x_38) ;  /* 0x000000001014794e */ /* 0x000fce0000000000 */
[----:B01234-:R-:W-:Y:S05]  /*1320*/  CALL.ABS.NOINC R6 ;  /* 0x0000000006007343 */ /* 0x01ffea0003c00000 */
.L_x_38:
[----:B------:R-:W0:Y:S01]  /*1330*/  LDCU UR4, c[0x0][0x38c] ;  /* 0x00007180ff0477ac */ /* 0x000e220008000800 */
[----:B------:R-:W-:-:S05]  /*1340*/  IMAD.WIDE R6, R35, 0x8, R16 ;  /* 0x0000000823067825 */ /* 0x000fca00078e0210 */
[----:B------:R1:W-:Y:S01]  /*1350*/  ST.E.64 desc[UR36][R6.64], R4 ;  /* 0x0000000406007985 */ /* 0x0003e2000c101b24 */
[----:B0-----:R-:W-:-:S09]  /*1360*/  UISETP.NE.AND UP0, UPT, UR4, URZ, UPT ;  /* 0x000000ff0400728c */ /* 0x001fd2000bf05270 */
[----:B-1----:R-:W-:Y:S05]  /*1370*/  BRA.U !UP0, `(.L_x_39) ;  /* 0x00000001084c7547 */ /* 0x002fea000b800000 */
[----:B------:R-:W0:Y:S02]  /*1380*/  LDC.64 R8, c[0x0][0x380] ;  /* 0x0000e000ff087b82 */ /* 0x000e240000000a00 */
[----:B0-----:R-:W-:-:S05]  /*1390*/  IMAD.WIDE.U32 R8, R30, 0x8, R8 ;  /* 0x000000081e087825 */ /* 0x001fca00078e0008 */
[----:B------:R0:W5:Y:S01]  /*13a0*/  LDG.E.64 R12, desc[UR36][R8.64] ;  /* 0x00000024080c7981 */ /* 0x000162000c1e1b00 */
[----:B------:R-:W-:Y:S01]  /*13b0*/  BSSY.RECONVERGENT B0, `(.L_x_40) ;  /* 0x000000e000007945 */ /* 0x000fe20003800200 */
[----:B------:R-:W-:Y:S02]  /*13c0*/  IMAD.MOV.U32 R3, RZ, RZ, RZ ;  /* 0x000000ffff037224 */ /* 0x000fe400078e00ff */
[----:B------:R-:W-:-:S07]  /*13d0*/  IMAD.MOV.U32 R15, RZ, RZ, RZ ;  /* 0x000000ffff0f7224 */ /* 0x000fce00078e00ff */
.L_x_41:
[----:B0----5:R-:W-:-:S05]  /*13e0*/  IADD3 R8, P0, PT, R12, R3, RZ ;  /* 0x000000030c087210 */ /* 0x021fca0007f1e0ff */
        /* <DEDUP_REMOVED lines=11> */
.L_x_40:
[----:B------:R0:W5:Y:S02]  /*14a0*/  LD.E.64 R4, desc[UR36][R6.64] ;  /* 0x0000002406047980 */ /* 0x000164000c101b00 */
.L_x_39:
[----:B-----5:R-:W-:-:S05]  /*14b0*/  IADD3 R4, P0, PT, R24, R4, RZ ;  /* 0x0000000418047210 */ /* 0x020fca0007f1e0ff */
[----:B------:R-:W-:-:S05]  /*14c0*/  IMAD.X R5, R25, 0x1, R5, P0 ;  /* 0x0000000119057824 */ /* 0x000fca00000e0605 */
[----:B------:R-:W2:Y:S01]  /*14d0*/  LD.E R4, desc[UR36][R4.64+-0x4] ;  /* 0xfffffc2404047980 */ /* 0x000ea2000c101900 */
[----:B-1----:R-:W-:Y:S01]  /*14e0*/  IMAD.WIDE R10, R35, 0x4, R18 ;  /* 0x00000004230a7825 */ /* 0x002fe200078e0212 */
[----:B--2---:R-:W1:Y:S04]  /*14f0*/  F2I.TRUNC.NTZ R3, R4 ;  /* 0x0000000400037305 */ /* 0x004e68000020f100 */
[----:B-1----:R1:W-:Y:S04]  /*1500*/  ST.E desc[UR36][R10.64], R3 ;  /* 0x000000030a007985 */ /* 0x0023e8000c101924 */
[----:B0-----:R-:W2:Y:S01]  /*1510*/  LD.E.64 R6, desc[UR36][R6.64] ;  /* 0x0000002406067980 */ /* 0x001ea2000c101b00 */
[----:B------:R-:W-:-:S02]  /*1520*/  IMAD.MOV.U32 R13, RZ, RZ, -0x40800000 ;  /* 0xbf800000ff0d7424 */ /* 0x000fc400078e00ff */
[----:B------:R-:W-:Y:S01]  /*1530*/  VIADD R35, R35, 0x1 ;  /* 0x0000000123237836 */ /* 0x000fe20000000000 */
[----:B--2---:R-:W-:-:S05]  /*1540*/  IADD3 R8, P0, PT, R24, R6, RZ ;  /* 0x0000000618087210 */ /* 0x004fca0007f1e0ff */
[----:B------:R-:W-:-:S05]  /*1550*/  IMAD.X R9, R25, 0x1, R7, P0 ;  /* 0x0000000119097824 */ /* 0x000fca00000e0607 */
[----:B------:R1:W-:Y:S03]  /*1560*/  ST.E desc[UR36][R8.64+-0x4], R13 ;  /* 0xfffffc0d08007985 */ /* 0x0003e6000c101924 */
.L_x_37:
[----:B------:R-:W-:Y:S05]  /*1570*/  BSYNC.RECONVERGENT B7 ;  /* 0x0000000000077941 */ /* 0x000fea0003800200 */
.L_x_35:
[----:B------:R-:W-:Y:S01]  /*1580*/  ISETP.NE.AND P0, PT, R22, RZ, PT ;  /* 0x000000ff1600720c */ /* 0x000fe20003f05270 */
[----:B------:R-:W-:-:S12]  /*1590*/  VIADD R30, R30, 0x1 ;  /* 0x000000011e1e7836 */ /* 0x000fd80000000000 */
[----:B------:R-:W-:Y:S05]  /*15a0*/  @P0 BRA `(.L_x_42) ;  /* 0xfffffffc00100947 */ /* 0x000fea000383ffff */
.L_x_34:
[----:B------:R-:W-:Y:S05]  /*15b0*/  BSYNC.RECONVERGENT B6 ;  /* 0x0000000000067941 */ /* 0x000fea0003800200 */
.L_x_3:
[----:B------:R-:W-:Y:S01]  /*15c0*/  MOV R24, 0x0 ;  /* 0x0000000000187802 */ /* 0x000fe20000000f00 */
[----:B0-----:R-:W-:Y:S02]  /*15d0*/  IMAD.MOV.U32 R4, RZ, RZ, 0x20 ;  /* 0x00000020ff047424 */ /* 0x001fe400078e00ff */
[----:B------:R-:W-:Y:S01]  /*15e0*/  IMAD.MOV.U32 R5, RZ, RZ, RZ ;  /* 0x000000ffff057224 */ /* 0x000fe200078e00ff */
[----:B------:R0:W0:Y:S06]  /*15f0*/  LDC.64 R6, c[0x4][R24] ;  /* 0x0100000018067b82 */ /* 0x00002c0000000a00 */
[----:B------:R-:W-:-:S07]  /*1600*/  LEPC R20, `(.L_x_43) ;  /* 0x000000001014794e */ /* 0x000fce0000000000 */
[----:B01234-:R-:W-:Y:S05]  /*1610*/  CALL.ABS.NOINC R6 ;  /* 0x0000000006007343 */ /* 0x01ffea0003c00000 */
.L_x_43:
[----:B------:R-:W0:Y:S01]  /*1620*/  LDC R3, c[0x0][0x39c] ;  /* 0x0000e700ff037b82 */ /* 0x000e220000000800 */
[----:B------:R-:W-:Y:S02]  /*1630*/  IMAD.MOV.U32 R22, RZ, RZ, R4 ;  /* 0x000000ffff167224 */ /* 0x000fe400078e0004 */
[----:B------:R-:W-:-:S05]  /*1640*/  IMAD.MOV.U32 R23, RZ, RZ, R5 ;  /* 0x000000ffff177224 */ /* 0x000fca00078e0005 */
[----:B------:R-:W1:Y:S01]  /*1650*/  LDC.64 R24, c[0x4][R24] ;  /* 0x0100000018187b82 */ /* 0x000e620000000a00 */
[----:B0-----:R0:W-:Y:S01]  /*1660*/  ST.E desc[UR36][R22.64+0x8], R3 ;  /* 0x0000080316007985 */ /* 0x0011e2000c101924 */
[----:B------:R-:W-:-:S07]  /*1670*/  IMAD.WIDE R4, R3, 0x18, RZ ;  /* 0x0000001803047825 */ /* 0x000fce00078e02ff */
[----:B------:R-:W-:-:S07]  /*1680*/  LEPC R20, `(.L_x_44) ;  /* 0x000000001014794e */ /* 0x000fce0000000000 */
[----:B01----:R-:W-:Y:S05]  /*1690*/  CALL.ABS.NOINC R24 ;  /* 0x0000000018007343 */ /* 0x003fea0003c00000 */
.L_x_44:
[----:B------:R-:W0:Y:S01]  /*16a0*/  LDCU UR4, c[0x0][0x39c] ;  /* 0x00007380ff0477ac */ /* 0x000e220008000800 */
[----:B------:R1:W-:Y:S01]  /*16b0*/  ST.E.64 desc[UR36][R22.64], R4 ;  /* 0x0000000416007985 */ /* 0x0003e2000c101b24 */
[----:B0-----:R-:W-:-:S09]  /*16c0*/  UISETP.GE.AND UP0, UPT, UR4, 0x1, UPT ;  /* 0x000000010400788c */ /* 0x001fd2000bf06270 */
[----:B-1----:R-:W-:Y:S05]  /*16d0*/  BRA.U !UP0, `(.L_x_45) ;  /* 0x0000002908d47547 */ /* 0x002fea000b800000 */
[----:B------:R-:W-:Y:S01]  /*16e0*/  BSSY.RECONVERGENT B6, `(.L_x_46) ;  /* 0x00002b2000067945 */ /* 0x000fe20003800200 */
[----:B------:R-:W-:-:S07]  /*16f0*/  IMAD.MOV.U32 R25, RZ, RZ, RZ ;  /* 0x000000ffff197224 */ /* 0x000fce00078e00ff */
.L_x_67:
[----:B0-----:R-:W2:Y:S01]  /*1700*/  LD.E.64 R6, desc[UR36][R22.64] ;  /* 0x0000002416067980 */ /* 0x001ea2000c101b00 */
[----:B------:R-:W0:Y:S01]  /*1710*/  LDC R24, c[0x0][0x38c] ;  /* 0x0000e300ff187b82 */ /* 0x000e220000000800 */
[----:B------:R-:W1:Y:S01]  /*1720*/  LDCU UR4, c[0x0][0x38c] ;  /* 0x00007180ff0477ac */ /* 0x000e620008000800 */
[----:B------:R-:W-:Y:S01]  /*1730*/  IMAD.MOV.U32 R29, RZ, RZ, R25 ;  /* 0x000000ffff1d7224 */ /* 0x000fe200078e0019 */
[----:B------:R-:W-:Y:S01]  /*1740*/  MOV R0, 0x0 ;  /* 0x0000000000007802 */ /* 0x000fe20000000f00 */
[----:B------:R-:W3:Y:S04]  /*1750*/  LDCU UR6, c[0x0][0x39c] ;  /* 0x00007380ff0677ac */ /* 0x000ee80008000800 */
[----:B------:R4:W2:Y:S01]  /*1760*/  LDC.64 R8, c[0x4][R0] ;  /* 0x0100000000087b82 */ /* 0x0008a20000000a00 */
[----:B-1----:R-:W-:Y:S01]  /*1770*/  UIMAD.WIDE UR4, UR4, 0x4, URZ ;  /* 0x00000004040478a5 */ /* 0x002fe2000f8e02ff */
[----:B0-----:R-:W-:-:S05]  /*1780*/  ISETP.GE.AND P1, PT, R24, 0x1, PT ;  /* 0x000000011800780c */ /* 0x001fca0003f26270 */
[----:B------:R-:W-:Y:S02]  /*1790*/  IMAD.U32 R11, RZ, RZ, UR5 ;  /* 0x00000005ff0b7e24 */ /* 0x000fe4000f8e00ff */
[----:B------:R-:W-:Y:S01]  /*17a0*/  IMAD.U32 R5, RZ, RZ, UR5 ;  /* 0x00000005ff057e24 */ /* 0x000fe2000f8e00ff */
[----:B----4-:R-:W-:Y:S01]  /*17b0*/  P2R R0, PR, RZ, 0x2 ;  /* 0x00000002ff007803 */ /* 0x010fe20000000000 */
[----:B------:R-:W-:Y:S02]  /*17c0*/  IMAD.U32 R4, RZ, RZ, UR4 ;  /* 0x00000004ff047e24 */ /* 0x000fe4000f8e00ff */
[----:B------:R-:W-:Y:S02]  /*17d0*/  IMAD.U32 R10, RZ, RZ, UR4 ;  /* 0x00000004ff0a7e24 */ /* 0x000fe4000f8e00ff */
[----:B------:R-:W-:Y:S02]  /*17e0*/  IMAD.MOV.U32 R5, RZ, RZ, R11 ;  /* 0x000000ffff057224 */ /* 0x000fe400078e000b */
[----:B--2---:R-:W-:-:S04]  /*17f0*/  IMAD.WIDE.U32 R6, R25, 0x18, R6 ;  /* 0x0000001819067825 */ /* 0x004fc800078e0006 */
[----:B------:R-:W-:Y:S01]  /*1800*/  VIADD R25, R25, 0x1 ;  /* 0x0000000119197836 */ /* 0x000fe20000000000 */
[----:B------:R0:W-:Y:S04]  /*1810*/  ST.E desc[UR36][R6.64+0x14], R24 ;  /* 0x0000141806007985 */ /* 0x0001e8000c101924 */
[----:B---3--:R-:W-:-:S04]  /*1820*/  ISETP.NE.AND P0, PT, R25, UR6, PT ;  /* 0x0000000619007c0c */ /* 0x008fc8000bf05270 */
[----:B------:R-:W-:-:S09]  /*1830*/  P2R R28, PR, RZ, 0x1 ;  /* 0x00000001ff1c7803 */ /* 0x000fd20000000000 */
[----:B------:R-:W-:-:S07]  /*1840*/  LEPC R20, `(.L_x_47) ;  /* 0x000000001014794e */ /* 0x000fce0000000000 */
[----:B0-----:R-:W-:Y:S05]  /*1850*/  CALL.ABS.NOINC R8 ;  /* 0x0000000008007343 */ /* 0x001fea0003c00000 */
.L_x_47:
[----:B------:R-:W2:Y:S01]  /*1860*/  LD.E.64 R6, desc[UR36][R22.64] ;  /* 0x0000002416067980 */ /* 0x000ea2000c101b00 */
[----:B------:R-:W-:Y:S01]  /*1870*/  ISETP.GE.AND P6, PT, R24, 0x1, PT ;  /* 0x000000011800780c */ /* 0x000fe20003fc6270 */
[----:B--2---:R-:W-:-:S05]  /*1880*/  IMAD.WIDE.U32 R6, R29, 0x18, R6 ;  /* 0x000000181d067825 */ /* 0x004fca00078e0006 */
[----:B------:R0:W-:Y:S07]  /*1890*/  ST.E.64 desc[UR36][R6.64], R4 ;  /* 0x0000000406007985 */ /* 0x0001ee000c101b24 */
[----:B------:R-:W-:Y:S05]  /*18a0*/  @!P6 BRA `(.L_x_48) ;  /* 0x00000028004ce947 */ /* 0x000fea0003800000 */
[----:B------:R-:W-:Y:S01]  /*18b0*/  BSSY.RECONVERGENT B0, `(.L_x_48) ;  /* 0x0000292000007945 */ /* 0x000fe20003800200 */
[----:B------:R-:W-:-:S07]  /*18c0*/  IMAD.MOV.U32 R15, RZ, RZ, RZ ;  /* 0x000000ffff0f7224 */ /* 0x000fce00078e00ff */
.L_x_66:
[----:B------:R-:W-:Y:S01]  /*18d0*/  IMAD.MOV.U32 R10, RZ, RZ, 0x423bb012 ;  /* 0x423bb012ff0a7424 */ /* 0x000fe200078e00ff */
[----:B------:R-:W-:Y:S01]  /*18e0*/  ISETP.NE.AND P0, PT, R15, RZ, PT ;  /* 0x000000ff0f00720c */ /* 0x000fe20003f05270 */
[----:B------:R-:W-:Y:S01]  /*18f0*/  IMAD.MOV.U32 R11, RZ, RZ, -0x75bd8fc ;  /* 0xf8a42704ff0b7424 */ /* 0x000fe200078e00ff */
[----:B------:R-:W-:Y:S01]  /*1900*/  BSSY.RECONVERGENT B1, `(.L_x_49) ;  /* 0x0000270000017945 */ /* 0x000fe20003800200 */
[----:B------:R-:W-:Y:S02]  /*1910*/  IMAD.MOV.U32 R12, RZ, RZ, -0x23270784 ;  /* 0xdcd8f87cff0c7424 */ /* 0x000fe400078e00ff */
[----:B------:R-:W-:Y:S01]  /*1920*/  IMAD.MOV.U32 R13, RZ, RZ, 0x57fa2510 ;  /* 0x57fa2510ff0d7424 */ /* 0x000fe200078e00ff */
[----:B------:R1:W-:Y:S01]  /*1930*/  STL.64 [R1+0x8], R10 ;  /* 0x0000080a01007387 */ /* 0x0003e20000100a00 */
[----:B------:R-:W-:Y:S02]  /*1940*/  IMAD.MOV.U32 R8, RZ, RZ, 0x5efdb30c ;  /* 0x5efdb30cff087424 */ /* 0x000fe400078e00ff */
[----:B------:R-:W-:Y:S01]  /*1950*/  IMAD.MOV.U32 R0, RZ, RZ, 0x5efdb30c ;  /* 0x5efdb30cff007424 */ /* 0x000fe200078e00ff */
[----:B------:R1:W-:Y:S01]  /*1960*/  STL.64 [R1+0x10], R12 ;  /* 0x0000100c01007387 */ /* 0x0003e20000100a00 */
[----:B0-----:R-:W-:-:S02]  /*1970*/  IMAD.MOV.U32 R5, RZ, RZ, -0x75bd8fc ;  /* 0xf8a42704ff057424 */ /* 0x001fc400078e00ff */
[----:B------:R-:W-:Y:S01]  /*1980*/  IMAD.MOV.U32 R4, RZ, RZ, 0x423bb012 ;  /* 0x423bb012ff047424 */ /* 0x000fe200078e00ff */
[----:B------:R1:W-:Y:S01]  /*1990*/  STL [R1+0x4], R8 ;  /* 0x0000040801007387 */ /* 0x0003e20000100800 */
[----:B------:R-:W-:Y:S02]  /*19a0*/  IMAD.MOV.U32 R7, RZ, RZ, 0x57fa2510 ;  /* 0x57fa2510ff077424 */ /* 0x000fe400078e00ff */
[----:B------:R-:W-:Y:S01]  /*19b0*/  IMAD.MOV.U32 R6, RZ, RZ, -0x23270784 ;  /* 0xdcd8f87cff067424 */ /* 0x000fe200078e00ff */
[----:B------:R-:W-:Y:S06]  /*19c0*/  @!P0 BRA `(.L_x_50) ;  /* 0x00000024008c8947 */ /* 0x000fec0003800000 */
[----:B-1----:R-:W-:Y:S02]  /*19d0*/  IMAD.MOV.U32 R10, RZ, RZ, R15 ;  /* 0x000000ffff0a7224 */ /* 0x002fe400078e000f */
[----:B------:R-:W-:Y:S02]  /*19e0*/  IMAD.MOV.U32 R11, RZ, RZ, RZ ;  /* 0x000000ffff0b7224 */ /* 0x000fe400078e00ff */
[----:B------:R-:W-:Y:S02]  /*19f0*/  IMAD.MOV.U32 R12, RZ, RZ, RZ ;  /* 0x000000ffff0c7224 */ /* 0x000fe400078e00ff */
[----:B------:R-:W-:Y:S02]  /*1a00*/  IMAD.MOV.U32 R0, RZ, RZ, 0x5efdb30c ;  /* 0x5efdb30cff007424 */ /* 0x000fe400078e00ff */
[----:B------:R-:W-:Y:S02]  /*1a10*/  IMAD.MOV.U32 R4, RZ, RZ, 0x423bb012 ;  /* 0x423bb012ff047424 */ /* 0x000fe400078e00ff */
[----:B------:R-:W-:-:S02]  /*1a20*/  IMAD.MOV.U32 R5, RZ, RZ, -0x75bd8fc ;  /* 0xf8a42704ff057424 */ /* 0x000fc400078e00ff */
[----:B------:R-:W-:Y:S02]  /*1a30*/  IMAD.MOV.U32 R6, RZ, RZ, -0x23270784 ;  /* 0xdcd8f87cff067424 */ /* 0x000fe400078e00ff */
[----:B------:R-:W-:-:S07]  /*1a40*/  IMAD.MOV.U32 R7, RZ, RZ, 0x57fa2510 ;  /* 0x57fa2510ff077424 */ /* 0x000fce00078e00ff */
.L_x_65:
[----:B------:R-:W-:Y:S01]  /*1a50*/  LOP3.LUT R3, R10, 0x3, RZ, 0xc0, !PT ;  /* 0x000000030a037812 */ /* 0x000fe200078ec0ff */
[----:B------:R-:W-:Y:S03]  /*1a60*/  BSSY.RECONVERGENT B2, `(.L_x_51) ;  /* 0x0000253000027945 */ /* 0x000fe60003800200 */
[----:B------:R-:W-:-:S04]  /*1a70*/  ISETP.NE.U32.AND P0, PT, R3, RZ, PT ;  /* 0x000000ff0300720c */ /* 0x000fc80003f05070 */
[----:B------:R-:W-:-:S13]  /*1a80*/  ISETP.NE.AND.EX P0, PT, RZ, RZ, PT, P0 ;  /* 0x000000ffff00720c */ /* 0x000fda0003f05300 */
[----:B0-----:R-:W-:Y:S05]  /*1a90*/  @!P0 BRA `(.L_x_52) ;  /* 0x00000024003c8947 */ /* 0x001fea0003800000 */
[----:B------:R-:W0:Y:S01]  /*1aa0*/  LDC.64 R8, c[0x4][0x10] ;  /* 0x01000400ff087b82 */ /* 0x000e220000000a00 */
[----:B------:R-:W-:Y:S01]  /*1ab0*/  BSSY.RECONVERGENT B3, `(.L_x_53) ;  /* 0x00000bc000037945 */ /* 0x000fe20003800200 */
[----:B------:R-:W-:Y:S01]  /*1ac0*/  IMAD.MOV.U32 R0, RZ, RZ, RZ ;  /* 0x000000ffff007224 */ /* 0x000fe200078e00ff */
[----:B------:R-:W-:Y:S01]  /*1ad0*/  CS2R R6, SRZ ;  /* 0x0000000000067805 */ /* 0x000fe2000001ff00 */
[----:B------:R-:W-:Y:S01]  /*1ae0*/  IMAD.MOV.U32 R14, RZ, RZ, RZ ;  /* 0x000000ffff0e7224 */ /* 0x000fe200078e00ff */
[----:B------:R-:W-:Y:S01]  /*1af0*/  CS2R R4, SRZ ;  /* 0x0000000000047805 */ /* 0x000fe2000001ff00 */
[----:B0-----:R-:W-:-:S07]  /*1b00*/  IMAD.WIDE.U32 R8, R12, 0xc80, R8 ;  /* 0x00000c800c087825 */ /* 0x001fce00078e0008 */
.L_x_56:
[----:B------:R-:W-:-:S06]  /*1b10*/  IMAD R3, R14, 0x4, R1 ;  /* 0x000000040e037824 */ /* 0x000fcc00078e0201 */
[----:B------:R-:W5:Y:S01]  /*1b20*/  LDL R3, [R3+0x4] ;  /* 0x0000040003037983 */ /* 0x000f620000100800 */
[----:B------:R-:W-:Y:S01]  /*1b30*/  BSSY.RECONVERGENT B4, `(.L_x_54) ;  /* 0x00000b0000047945 */ /* 0x000fe20003800200 */
[----:B------:R-:W-:-:S07]  /*1b40*/  IMAD.MOV.U32 R24, RZ, RZ, RZ ;  /* 0x000000ffff187224 */ /* 0x000fce00078e00ff */
.L_x_55:
[----:B-----5:R-:W-:Y:S01]  /*1b50*/  SHF.R.U32.HI R34, RZ, R24, R3 ;  /* 0x00000018ff227219 */ /* 0x020fe20000011603 */
[----:B------:R-:W-:-:S03]  /*1b60*/  IMAD.SHL.U32 R13, R14, 0x20, RZ ;  /* 0x000000200e0d7824 */ /* 0x000fc600078e00ff */
[----:B------:R-:W-:Y:S01]  /*1b70*/  LOP3.LUT R20, R34, 0x1, RZ, 0xc0, !PT ;  /* 0x0000000122147812 */ /* 0x000fe200078ec0ff */
[----:B------:R-:W-:-:S03]  /*1b80*/  IMAD.IADD R13, R13, 0x1, R24 ;  /* 0x000000010d0d7824 */ /* 0x000fc600078e0218 */
[----:B------:R-:W-:Y:S01]  /*1b90*/  ISETP.NE.U32.AND P0, PT, R20, 0x1, PT ;  /* 0x000000011400780c */ /* 0x000fe20003f05070 */
[----:B------:R-:W-:-:S04]  /*1ba0*/  IMAD R13, R13, 0x5, RZ ;  /* 0x000000050d0d7824 */ /* 0x000fc800078e02ff */
[----:B------:R-:W-:-:S08]  /*1bb0*/  IMAD.WIDE.U32 R20, R13, 0x4, R8 ;  /* 0x000000040d147825 */ /* 0x000fd000078e0008 */
[----:B------:R-:W2:Y:S04]  /*1bc0*/  @!P0 LDG.E R13, desc[UR36][R20.64] ;  /* 0x00000024140d8981 */ /* 0x000ea8000c1e1900 */
[----:B------:R-:W3:Y:S01]  /*1bd0*/  @!P0 LDG.E R30, desc[UR36][R20.64+0x8] ;  /* 0x00000824141e8981 */ /* 0x000ee2000c1e1900 */
[----:B------:R-:W-:-:S03]  /*1be0*/  R2P PR, R34, 0x7e ;  /* 0x0000007e22007804 */ /* 0x000fc60000000000 */
[----:B------:R-:W4:Y:S04]  /*1bf0*/  @!P0 LDG.E R32, desc[UR36][R20.64+0x10] ;  /* 0x0000102414208981 */ /* 0x000f28000c1e1900 */
[----:B------:R-:W4:Y:S06]  /*1c00*/  @!P0 LDG.E R31, desc[UR36][R20.64+0xc] ;  /* 0x00000c24141f8981 */ /* 0x000f2c000c1e1900 */
[----:B------:R-:W4:Y:S04]  /*1c10*/  @P3 LDG.E R36, desc[UR36][R20.64+0x4c] ;  /* 0x00004c2414243981 */ /* 0x000f28000c1e1900 */
[----:B------:R-:W4:Y:S01]  /*1c20*/  @P2 LDG.E R35, desc[UR36][R20.64+0x28] ;  /* 0x0000282414232981 */ /* 0x000f22000c1e1900 */
[----:B--2---:R-:W-:-:S03]  /*1c30*/  @!P0 LOP3.LUT R0, R0, R13, RZ, 0x3c, !PT ;  /* 0x0000000d00008212 */ /* 0x004fc600078e3cff */
[----:B------:R-:W2:Y:S01]  /*1c40*/  @!P0 LDG.E R13, desc[UR36][R20.64+0x4] ;  /* 0x00000424140d8981 */ /* 0x000ea2000c1e1900 */
[----:B---3--:R-:W-:-:S03]  /*1c50*/  @!P0 LOP3.LUT R5, R5, R30, RZ, 0x3c, !PT ;  /* 0x0000001e05058212 */ /* 0x008fc600078e3cff */
[----:B------:R-:W3:Y:S01]  /*1c60*/  @P1 LDG.E R30, desc[UR36][R20.64+0x24] ;  /* 0x00002424141e1981 */ /* 0x000ee2000c1e1900 */
[----:B----4-:R-:W-:-:S03]  /*1c70*/  @!P0 LOP3.LUT R7, R7, R32, RZ, 0x3c, !PT ;  /* 0x0000002007078212 */ /* 0x010fc600078e3cff */
[----:B------:R-:W4:Y:S01]  /*1c80*/  @P2 LDG.E R32, desc[UR36][R20.64+0x38] ;  /* 0x0000382414202981 */ /* 0x000f22000c1e1900 */
[----:B--2---:R-:W-:-:S03]  /*1c90*/  @!P0 LOP3.LUT R4, R4, R13, RZ, 0x3c, !PT ;  /* 0x0000000d04048212 */ /* 0x004fc600078e3cff */
[----:B------:R-:W2:Y:S01]  /*1ca0*/  @P1 LDG.E R13, desc[UR36][R20.64+0x14] ;  /* 0x00001424140d1981 */ /* 0x000ea2000c1e1900 */
[----:B---3--:R-:W-:-:S03]  /*1cb0*/  @P1 LOP3.LUT R7, R7, R30, RZ, 0x3c, !PT ;  /* 0x0000001e07071212 */ /* 0x008fc600078e3cff */
[----:B------:R-:W3:Y:S01]  /*1cc0*/  @P4 LDG.E R30, desc[UR36][R20.64+0x60] ;  /* 0x00006024141e4981 */ /* 0x000ee2000c1e1900 */
[----:B----4-:R-:W-:Y:S02]  /*1cd0*/  @P2 LOP3.LUT R7, R7, R32, RZ, 0x3c, !PT ;  /* 0x0000002007072212 */ /* 0x010fe400078e3cff */
[----:B------:R-:W-:Y:S01]  /*1ce0*/  @!P0 LOP3.LUT R6, R6, R31, RZ, 0x3c, !PT ;  /* 0x0000001f06068212 */ /* 0x000fe200078e3cff */
[----:B------:R-:W4:Y:S01]  /*1cf0*/  @P5 LDG.E R32, desc[UR36][R20.64+0x74] ;  /* 0x0000742414205981 */ /* 0x000f22000c1e1900 */
[----:B------:R-:W-:-:S03]  /*1d00*/  @P3 LOP3.LUT R7, R7, R36, RZ, 0x3c, !PT ;  /* 0x0000002407073212 */ /* 0x000fc600078e3cff */
[----:B------:R-:W4:Y:S01]  /*1d10*/  @P1 LDG.E R31, desc[UR36][R20.64+0x20] ;  /* 0x00002024141f1981 */ /* 0x000f22000c1e1900 */
[----:B--2---:R-:W-:-:S03]  /*1d20*/  @P1 LOP3.LUT R0, R0, R13, RZ, 0x3c, !PT ;  /* 0x0000000d00001212 */ /* 0x004fc600078e3cff */
[----:B------:R-:W2:Y:S01]  /*1d30*/  @P6 LDG.E R36, desc[UR36][R20.64+0x88] ;  /* 0x0000882414246981 */ /* 0x000ea2000c1e1900 */
[----:B---3--:R-:W-:-:S03]  /*1d40*/  @P4 LOP3.LUT R7, R7, R30, RZ, 0x3c, !PT ;  /* 0x0000001e07074212 */ /* 0x008fc600078e3cff */
[----:B------:R-:W3:Y:S04]  /*1d50*/  @P1 LDG.E R13, desc[UR36][R20.64+0x18] ;  /* 0x00001824140d1981 */ /* 0x000ee8000c1e1900 */
[----:B------:R-:W2:Y:S01]  /*1d60*/  @P1 LDG.E R30, desc[UR36][R20.64+0x1c] ;  /* 0x00001c24141e1981 */ /* 0x000ea2000c1e1900 */
[----:B----4-:R-:W-:-:S03]  /*1d70*/  @P1 LOP3.LUT R6, R6, R31, RZ, 0x3c, !PT ;  /* 0x0000001f06061212 */ /* 0x010fc600078e3cff */
[----:B------:R-:W4:Y:S01]  /*1d80*/  @P2 LDG.E R31, desc[UR36][R20.64+0x34] ;  /* 0x00003424141f2981 */ /* 0x000f22000c1e1900 */
[----:B---3--:R-:W-:-:S03]  /*1d90*/  @P1 LOP3.LUT R4, R4, R13, RZ, 0x3c, !PT ;  /* 0x0000000d04041212 */ /* 0x008fc600078e3cff */
[----:B------:R-:W3:Y:S01]  /*1da0*/  @P2 LDG.E R13, desc[UR36][R20.64+0x2c] ;  /* 0x00002c24140d2981 */ /* 0x000ee2000c1e1900 */
[----:B--2---:R-:W-:-:S03]  /*1db0*/  @P1 LOP3.LUT R5, R5, R30, RZ, 0x3c, !PT ;  /* 0x0000001e05051212 */ /* 0x004fc600078e3cff */
[----:B------:R-:W2:Y:S01]  /*1dc0*/  @P2 LDG.E R30, desc[UR36][R20.64+0x30] ;  /* 0x00003024141e2981 */ /* 0x000ea2000c1e1900 */
[----:B------:R-:W-:Y:S02]  /*1dd0*/  @P2 LOP3.LUT R0, R0, R35, RZ, 0x3c, !PT ;  /* 0x0000002300002212 */ /* 0x000fe400078e3cff */
[----:B----4-:R-:W-:Y:S01]  /*1de0*/  @P2 LOP3.LUT R6, R6, R31, RZ, 0x3c, !PT ;  /* 0x0000001f06062212 */ /* 0x010fe200078e3cff */
[----:B------:R-:W4:Y:S04]  /*1df0*/  @P3 LDG.E R35, desc[UR36][R20.64+0x3c] ;  /* 0x00003c2414233981 */ /* 0x000f28000c1e1900 */
[----:B------:R-:W4:Y:S01]  /*1e00*/  @P3 LDG.E R31, desc[UR36][R20.64+0x48] ;  /* 0x00004824141f3981 */ /* 0x000f22000c1e1900 */
[----:B---3--:R-:W-:-:S03]  /*1e10*/  @P2 LOP3.LUT R4, R4, R13, RZ, 0x3c, !PT ;  /* 0x0000000d04042212 */ /* 0x008fc600078e3cff */
[----:B------:R-:W3:Y:S01]  /*1e20*/  @P3 LDG.E R13, desc[UR36][R20.64+0x40] ;  /* 0x00004024140d3981 */ /* 0x000ee2000c1e1900 */
[----:B--2---:R-:W-:-:S03]  /*1e30*/  @P2 LOP3.LUT R5, R5, R30, RZ, 0x3c, !PT ;  /* 0x0000001e05052212 */ /* 0x004fc600078e3cff */
[----:B------:R-:W2:Y:S01]  /*1e40*/  @P3 LDG.E R30, desc[UR36][R20.64+0x44] ;  /* 0x00004424141e3981 */ /* 0x000ea2000c1e1900 */
[----:B----4-:R-:W-:-:S03]  /*1e50*/  @P3 LOP3.LUT R0, R0, R35, RZ, 0x3c, !PT ;  /* 0x0000002300003212 */ /* 0x010fc600078e3cff */
[----:B------:R-:W4:Y:S01]  /*1e60*/  @P4 LDG.E R35, desc[UR36][R20.64+0x50] ;  /* 0x0000502414234981 */ /* 0x000f22000c1e1900 */
[----:B------:R-:W-:-:S03]  /*1e70*/  @P3 LOP3.LUT R6, R6, R31, RZ, 0x3c, !PT ;  /* 0x0000001f06063212 */ /* 0x000fc600078e3cff */
        /* <DEDUP_REMOVED lines=21> */
[----:B------:R-:W-:Y:S02]  /*1fd0*/  LOP3.LUT P0, RZ, R34, 0x80, RZ, 0xc0, !PT ;  /* 0x0000008022ff7812 */ /* 0x000fe4000780c0ff */
[----:B------:R-:W-:Y:S02]  /*1fe0*/  @P5 LOP3.LUT R7, R7, R32, RZ, 0x3c, !PT ;  /* 0x0000002007075212 */ /* 0x000fe400078e3cff */
[----:B----4-:R-:W-:Y:S02]  /*1ff0*/  @P6 LOP3.LUT R0, R0, R35, RZ, 0x3c, !PT ;  /* 0x0000002300006212 */ /* 0x010fe400078e3cff */
[----:B------:R-:W-:-:S07]  /*2000*/  @P6 LOP3.LUT R6, R6, R31, RZ, 0x3c, !PT ;  /* 0x0000001f06066212 */ /* 0x000fce00078e3cff */
[----:B------:R-:W4:Y:S04]  /*2010*/  @P0 LDG.E R35, desc[UR36][R20.64+0x8c] ;  /* 0x00008c2414230981 */ /* 0x000f28000c1e1900 */
[----:B------:R-:W4:Y:S04]  /*2020*/  @P0 LDG.E R31, desc[UR36][R20.64+0x98] ;  /* 0x00009824141f0981 */ /* 0x000f28000c1e1900 */
[----:B------:R-:W4:Y:S01]  /*2030*/  @P0 LDG.E R32, desc[UR36][R20.64+0x9c] ;  /* 0x00009c2414200981 */ /* 0x000f22000c1e1900 */
[----:B---3--:R-:W-:-:S03]  /*2040*/  @P6 LOP3.LUT R4, R4, R13, RZ, 0x3c, !PT ;  /* 0x0000000d04046212 */ /* 0x008fc600078e3cff */
[----:B------:R-:W3:Y:S01]  /*2050*/  @P0 LDG.E R13, desc[UR36][R20.64+0x90] ;  /* 0x00009024140d0981 */ /* 0x000ee2000c1e1900 */
[----:B--2---:R-:W-:-:S03]  /*2060*/  @P6 LOP3.LUT R5, R5, R30, RZ, 0x3c, !PT ;  /* 0x0000001e05056212 */ /* 0x004fc600078e3cff */
[----:B------:R-:W2:Y:S01]  /*2070*/  @P0 LDG.E R30, desc[UR36][R20.64+0x94] ;  /* 0x00009424141e0981 */ /* 0x000ea2000c1e1900 */
[----:B------:R-:W-:Y:S02]  /*2080*/  @P6 LOP3.LUT R7, R7, R36, RZ, 0x3c, !PT ;  /* 0x0000002407076212 */ /* 0x000fe400078e3cff */
[----:B----4-:R-:W-:Y:S02]  /*2090*/  @P0 LOP3.LUT R0, R0, R35, RZ, 0x3c, !PT ;  /* 0x0000002300000212 */ /* 0x010fe400078e3cff */
[----:B------:R-:W-:Y:S02]  /*20a0*/  @P0 LOP3.LUT R6, R6, R31, RZ, 0x3c, !PT ;  /* 0x0000001f06060212 */ /* 0x000fe400078e3cff */
[----:B------:R-:W-:Y:S02]  /*20b0*/  @P0 LOP3.LUT R7, R7, R32, RZ, 0x3c, !PT ;  /* 0x0000002007070212 */ /* 0x000fe400078e3cff */
[----:B---3--:R-:W-:Y:S02]  /*20c0*/  @P0 LOP3.LUT R4, R4, R13, RZ, 0x3c, !PT ;  /* 0x0000000d04040212 */ /* 0x008fe400078e3cff */
[----:B--2---:R-:W-:-:S02]  /*20d0*/  @P0 LOP3.LUT R5, R5, R30, RZ, 0x3c, !PT ;  /* 0x0000001e05050212 */ /* 0x004fc400078e3cff */
[----:B------:R-:W-:-:S13]  /*20e0*/  R2P PR, R34.B1, 0x7f ;  /* 0x0000007f22007804 */ /* 0x000fda0000001000 */
[----:B------:R-:W2:Y:S04]  /*20f0*/  @P0 LDG.E R13, desc[UR36][R20.64+0xa0] ;  /* 0x0000a024140d0981 */ /* 0x000ea8000c1e1900 */
[----:B------:R-:W3:Y:S04]  /*2100*/  @P0 LDG.E R30, desc[UR36][R20.64+0xa8] ;  /* 0x0000a824141e0981 */ /* 0x000ee8000c1e1900 */
[----:B------:R-:W4:Y:S04]  /*2110*/  @P0 LDG.E R31, desc[UR36][R20.64+0xac] ;  /* 0x0000ac24141f0981 */ /* 0x000f28000c1e1900 */
[----:B------:R-:W4:Y:S04]  /*2120*/  @P0 LDG.E R32, desc[UR36][R20.64+0xb0] ;  /* 0x0000b02414200981 */ /* 0x000f28000c1e1900 */
[----:B------:R-:W4:Y:S01]  /*2130*/  @P4 LDG.E R35, desc[UR36][R20.64+0xf0] ;  /* 0x0000f02414234981 */ /* 0x000f22000c1e1900 */
[----:B--2---:R-:W-:-:S03]  /*2140*/  @P0 LOP3.LUT R0, R0, R13, RZ, 0x3c, !PT ;  /* 0x0000000d00000212 */ /* 0x004fc600078e3cff */
[----:B------:R-:W2:Y:S02]  /*2150*/  @P0 LDG.E R13, desc[UR36][R20.64+0xa4] ;  /* 0x0000a424140d0981 */ /* 0x000ea4000c1e1900 */
[----:B--2---:R-:W-:Y:S02]  /*2160*/  @P0 LOP3.LUT R4, R4, R13, RZ, 0x3c, !PT ;  /* 0x0000000d04040212 */ /* 0x004fe400078e3cff */
[----:B------:R-:W2:Y:S01]  /*2170*/  @P1 LDG.E R13, desc[UR36][R20.64+0xb4] ;  /* 0x0000b424140d1981 */ /* 0x000ea2000c1e1900 */
[----:B---3--:R-:W-:-:S03]  /*2180*/  @P0 LOP3.LUT R5, R5, R30, RZ, 0x3c, !PT ;  /* 0x0000001e05050212 */ /* 0x008fc600078e3cff */
[----:B------:R-:W3:Y:S01]  /*2190*/  @P1 LDG.E R30, desc[UR36][R20.64+0xc4] ;  /* 0x0000c424141e1981 */ /* 0x000ee2000c1e1900 */
[----:B----4-:R-:W-:-:S03]  /*21a0*/  @P0 LOP3.LUT R6, R6, R31, RZ, 0x3c, !PT ;  /* 0x0000001f06060212 */ /* 0x010fc600078e3cff */
[----:B------:R-:W4:Y:S01]  /*21b0*/  @P2 LDG.E R31, desc[UR36][R20.64+0xc8] ;  /* 0x0000c824141f2981 */ /* 0x000f22000c1e1900 */
[----:B--2---:R-:W-:-:S03]  /*21c0*/  @P1 LOP3.LUT R0, R0, R13, RZ, 0x3c, !PT ;  /* 0x0000000d00001212 */ /* 0x004fc600078e3cff */
[----:B------:R-:W2:Y:S01]  /*21d0*/  @P1 LDG.E R13, desc[UR36][R20.64+0xb8] ;  /* 0x0000b824140d1981 */ /* 0x000ea2000c1e1900 */
[----:B------:R-:W-:-:S03]  /*21e0*/  @P0 LOP3.LUT R7, R7, R32, RZ, 0x3c, !PT ;  /* 0x0000002007070212 */ /* 0x000fc600078e3cff */
        /* <DEDUP_REMOVED lines=15> */
[----:B------:R-:W-:Y:S02]  /*22e0*/  @P4 LOP3.LUT R0, R0, R35, RZ, 0x3c, !PT ;  /* 0x0000002300004212 */ /* 0x000fe400078e3cff */
[----:B------:R-:W-:Y:S01]  /*22f0*/  @P3 LOP3.LUT R7, R7, R32, RZ, 0x3c, !PT ;  /* 0x0000002007073212 */ /* 0x000fe200078e3cff */
[----:B------:R-:W2:Y:S01]  /*2300*/  @P5 LDG.E R35, desc[UR36][R20.64+0x104] ;  /* 0x0001042414235981 */ /* 0x000ea2000c1e1900 */
[----:B---3--:R-:W-:-:S03]  /*2310*/  @P2 LOP3.LUT R5, R5, R30, RZ, 0x3c, !PT ;  /* 0x0000001e05052212 */ /* 0x008fc600078e3cff */
[----:B------:R-:W3:Y:S01]  /*2320*/  @P3 LDG.E R30, desc[UR36][R20.64+0xe4] ;  /* 0x0000e424141e3981 */ /* 0x000ee2000c1e1900 */
[----:B----4-:R-:W-:-:S03]  /*2330*/  @P2 LOP3.LUT R6, R6, R31, RZ, 0x3c, !PT ;  /* 0x0000001f06062212 */ /* 0x010fc600078e3cff */
[----:B------:R-:W4:Y:S04]  /*2340*/  @P4 LDG.E R32, desc[UR36][R20.64+0x100] ;  /* 0x0001002414204981 */ /* 0x000f28000c1e1900 */
        /* <DEDUP_REMOVED lines=9> */
[----:B------:R-:W-:-:S03]  /*23e0*/  @P3 LOP3.LUT R6, R6, R31, RZ, 0x3c, !PT ;  /* 0x0000001f06063212 */ /* 0x000fc600078e3cff */
        /* <DEDUP_REMOVED lines=13> */
[----:B------:R-:W-:Y:S02]  /*24c0*/  LOP3.LUT P0, RZ, R34, 0x8000, RZ, 0xc0, !PT ;  /* 0x0000800022ff7812 */ /* 0x000fe4000780c0ff */
[----:B---3--:R-:W-:Y:S02]  /*24d0*/  @P5 LOP3.LUT R5, R5, R30, RZ, 0x3c, !PT ;  /* 0x0000001e05055212 */ /* 0x008fe400078e3cff */
[----:B------:R-:W3:Y:S01]  /*24e0*/  @P6 LDG.E R30, desc[UR36][R20.64+0x120] ;  /* 0x00012024141e6981 */ /* 0x000ee2000c1e1900 */
[----:B----4-:R-:W-:Y:S02]  /*24f0*/  @P6 LOP3.LUT R7, R7, R32, RZ, 0x3c, !PT ;  /* 0x0000002007076212 */ /* 0x010fe400078e3cff */
[----:B------:R-:W-:-:S06]  /*2500*/  @P5 LOP3.LUT R6, R6, R31, RZ, 0x3c, !PT ;  /* 0x0000001f06065212 */ /* 0x000fcc00078e3cff */
[----:B------:R-:W4:Y:S04]  /*2510*/  @P0 LDG.E R37, desc[UR36][R20.64+0x12c] ;  /* 0x00012c2414250981 */ /* 0x000f28000c1e1900 */
[----:B------:R-:W4:Y:S04]  /*2520*/  @P0 LDG.E R31, desc[UR36][R20.64+0x130] ;  /* 0x00013024141f0981 */ /* 0x000f28000c1e1900 */
[----:B------:R-:W4:Y:S04]  /*2530*/  @P0 LDG.E R32, desc[UR36][R20.64+0x134] ;  /* 0x0001342414200981 */ /* 0x000f28000c1e1900 */
[----:B------:R-:W4:Y:S01]  /*2540*/  @P0 LDG.E R34, desc[UR36][R20.64+0x13c] ;  /* 0x00013c2414220981 */ /* 0x000f22000c1e1900 */
[----:B--2---:R-:W-:-:S03]  /*2550*/  @P5 LOP3.LUT R4, R4, R13, RZ, 0x3c, !PT ;  /* 0x0000000d04045212 */ /* 0x004fc600078e3cff */
[----:B------:R-:W2:Y:S01]  /*2560*/  @P6 LDG.E R13, desc[UR36][R20.64+0x124] ;  /* 0x00012424140d6981 */ /* 0x000ea2000c1e1900 */
[----:B------:R-:W-:-:S03]  /*2570*/  @P6 LOP3.LUT R4, R4, R35, RZ, 0x3c, !PT ;  /* 0x0000002304046212 */ /* 0x000fc600078e3cff */
[----:B------:R-:W2:Y:S01]  /*2580*/  @P0 LDG.E R35, desc[UR36][R20.64+0x138] ;  /* 0x0001382414230981 */ /* 0x000ea2000c1e1900 */
[----:B------:R-:W-:-:S05]  /*2590*/  VIADD R24, R24, 0x10 ;  /* 0x0000001018187836 */ /* 0x000fca0000000000 */
[----:B------:R-:W-:Y:S02]  /*25a0*/  ISETP.NE.AND P1, PT, R24, 0x20, PT ;  /* 0x000000201800780c */ /* 0x000fe40003f25270 */
[----:B---3--:R-:W-:Y:S02]  /*25b0*/  @P6 LOP3.LUT R5, R5, R30, RZ, 0x3c, !PT ;  /* 0x0000001e05056212 */ /* 0x008fe400078e3cff */
[----:B----4-:R-:W-:Y:S02]  /*25c0*/  @P0 LOP3.LUT R0, R0, R37, RZ, 0x3c, !PT ;  /* 0x0000002500000212 */ /* 0x010fe400078e3cff */
[----:B------:R-:W-:Y:S02]  /*25d0*/  @P0 LOP3.LUT R4, R4, R31, RZ, 0x3c, !PT ;  /* 0x0000001f04040212 */ /* 0x000fe400078e3cff */
[----:B------:R-:W-:Y:S02]  /*25e0*/  @P0 LOP3.LUT R5, R5, R32, RZ, 0x3c, !PT ;  /* 0x0000002005050212 */ /* 0x000fe400078e3cff */
[----:B------:R-:W-:-:S02]  /*25f0*/  @P0 LOP3.LUT R7, R7, R34, RZ, 0x3c, !PT ;  /* 0x0000002207070212 */ /* 0x000fc400078e3cff */
[----:B--2---:R-:W-:-:S04]  /*2600*/  @P6 LOP3.LUT R6, R6, R13, RZ, 0x3c, !PT ;  /* 0x0000000d06066212 */ /* 0x004fc800078e3cff */
[----:B------:R-:W-:Y:S01]  /*2610*/  @P0 LOP3.LUT R6, R6, R35, RZ, 0x3c, !PT ;  /* 0x0000002306060212 */ /* 0x000fe200078e3cff */
[----:B------:R-:W-:Y:S06]  /*2620*/  @P1 BRA `(.L_x_55) ;  /* 0xfffffff400481947 */ /* 0x000fec000383ffff */
[----:B------:R-:W-:Y:S05]  /*2630*/  BSYNC.RECONVERGENT B4 ;  /* 0x0000000000047941 */ /* 0x000fea0003800200 */
.L_x_54:
[----:B------:R-:W-:-:S05]  /*2640*/  VIADD R14, R14, 0x1 ;  /* 0x000000010e0e7836 */ /* 0x000fca0000000000 */
[----:B------:R-:W-:-:S13]  /*2650*/  ISETP.NE.AND P0, PT, R14, 0x5, PT ;  /* 0x000000050e00780c */ /* 0x000fda0003f05270 */
[----:B------:R-:W-:Y:S05]  /*2660*/  @P0 BRA `(.L_x_56) ;  /* 0xfffffff400280947 */ /* 0x000fea000383ffff */
[----:B------:R-:W-:Y:S05]  /*2670*/  BSYNC.RECONVERGENT B3 ;  /* 0x0000000000037941 */ /* 0x000fea0003800200 */
.L_x_53:
[----:B------:R-:W-:Y:S01]  /*2680*/  LOP3.LUT R3, R10, 0x3, RZ, 0xc0, !PT ;  /* 0x000000030a037812 */ /* 0x000fe200078ec0ff */
[----:B------:R0:W-:Y:S03]  /*2690*/  STL [R1+0x4], R0 ;  /* 0x0000040001007387 */ /* 0x0001e60000100800 */
[----:B------:R-:W-:Y:S01]  /*26a0*/  ISETP.NE.U32.AND P0, PT, R3, 0x1, PT ;  /* 0x000000010300780c */ /* 0x000fe20003f05070 */
[----:B------:R0:W-:Y:S03]  /*26b0*/  STL.64 [R1+0x8], R4 ;  /* 0x0000080401007387 */ /* 0x0001e60000100a00 */
[----:B------:R-:W-:Y:S01]  /*26c0*/  ISETP.NE.AND.EX P0, PT, RZ, RZ, PT, P0 ;  /* 0x000000ffff00720c */ /* 0x000fe20003f05300 */
[----:B------:R0:W-:-:S12]  /*26d0*/  STL.64 [R1+0x10], R6 ;  /* 0x0000100601007387 */ /* 0x0001d80000100a00 */
[----:B0-----:R-:W-:Y:S05]  /*26e0*/  @!P0 BRA `(.L_x_52) ;  /* 0x0000001800288947 */ /* 0x001fea0003800000 */
[----:B------:R-:W-:Y:S01]  /*26f0*/  UMOV UR4, URZ ;  /* 0x000000ff00047c82 */ /* 0x000fe20008000000 */
[----:B------:R-:W-:Y:S01]  /*2700*/  UMOV UR5, URZ ;  /* 0x000000ff00057c82 */ /* 0x000fe20008000000 */
[----:B------:R-:W-:Y:S01]  /*2710*/  BSSY.RECONVERGENT B3, `(.L_x_57) ;  /* 0x00000bd000037945 */ /* 0x000fe20003800200 */
[----:B------:R-:W-:Y:S02]  /*2720*/  IMAD.MOV.U32 R0, RZ, RZ, RZ ;  /* 0x000000ffff007224 */ /* 0x000fe400078e00ff */
[----:B------:R-:W-:Y:S02]  /*2730*/  IMAD.MOV.U32 R14, RZ, RZ, RZ ;  /* 0x000000ffff0e7224 */ /* 0x000fe400078e00ff */
[----:B------:R-:W-:Y:S02]  /*2740*/  IMAD.U32 R7, RZ, RZ, UR4 ;  /* 0x00000004ff077e24 */ /* 0x000fe4000f8e00ff */
[----:B------:R-:W-:Y:S02]  /*2750*/  IMAD.U32 R6, RZ, RZ, UR5 ;  /* 0x00000005ff067e24 */ /* 0x000fe4000f8e00ff */
[----:B------:R-:W-:-:S02]  /*2760*/  IMAD.U32 R5, RZ, RZ, UR4 ;  /* 0x00000004ff057e24 */ /* 0x000fc4000f8e00ff */
[----:B------:R-:W-:-:S07]  /*2770*/  IMAD.U32 R4, RZ, RZ, UR5 ;  /* 0x00000005ff047e24 */ /* 0x000fce000f8e00ff */
.L_x_60:
[----:B------:R-:W-:-:S06]  /*2780*/  IMAD R3, R14, 0x4, R1 ;  /* 0x000000040e037824 */ /* 0x000fcc00078e0201 */
[----:B------:R-:W5:Y:S01]  /*2790*/  LDL R3, [R3+0x4] ;  /* 0x0000040003037983 */ /* 0x000f620000100800 */
[----:B------:R-:W-:Y:S01]  /*27a0*/  BSSY.RECONVERGENT B4, `(.L_x_58) ;  /* 0x00000b0000047945 */ /* 0x000fe20003800200 */
[----:B------:R-:W-:-:S07]  /*27b0*/  IMAD.MOV.U32 R24, RZ, RZ, RZ ;  /* 0x000000ffff187224 */ /* 0x000fce00078e00ff */
.L_x_59:
        /* <DEDUP_REMOVED lines=175> */
.L_x_58:
[----:B------:R-:W-:-:S05]  /*32b0*/  VIADD R14, R14, 0x1 ;  /* 0x000000010e0e7836 */ /* 0x000fca0000000000 */
[----:B------:R-:W-:-:S13]  /*32c0*/  ISETP.NE.AND P0, PT, R14, 0x5, PT ;  /* 0x000000050e00780c */ /* 0x000fda0003f05270 */
[----:B------:R-:W-:Y:S05]  /*32d0*/  @P0 BRA `(.L_x_60) ;  /* 0xfffffff400280947 */ /* 0x000fea000383ffff */
[----:B------:R-:W-:Y:S05]  /*32e0*/  BSYNC.RECONVERGENT B3 ;  /* 0x0000000000037941 */ /* 0x000fea0003800200 */
.L_x_57:
[----:B------:R-:W-:Y:S01]  /*32f0*/  LOP3.LUT R3, R10, 0x3, RZ, 0xc0, !PT ;  /* 0x000000030a037812 */ /* 0x000fe200078ec0ff */
[----:B------:R0:W-:Y:S03]  /*3300*/  STL [R1+0x4], R0 ;  /* 0x0000040001007387 */ /* 0x0001e60000100800 */
[----:B------:R-:W-:Y:S01]  /*3310*/  ISETP.NE.U32.AND P0, PT, R3, 0x3, PT ;  /* 0x000000030300780c */ /* 0x000fe20003f05070 */
[----:B------:R0:W-:Y:S03]  /*3320*/  STL.64 [R1+0x8], R4 ;  /* 0x0000080401007387 */ /* 0x0001e60000100a00 */
[----:B------:R-:W-:Y:S01]  /*3330*/  ISETP.NE.AND.EX P0, PT, RZ, RZ, PT, P0 ;  /* 0x000000ffff00720c */ /* 0x000fe20003f05300 */
[----:B------:R0:W-:-:S12]  /*3340*/  STL.64 [R1+0x10], R6 ;  /* 0x0000100601007387 */ /* 0x0001d80000100a00 */
[----:B0-----:R-:W-:Y:S05]  /*3350*/  @P0 BRA `(.L_x_52) ;  /* 0x0000000c000c0947 */ /* 0x001fea0003800000 */
        /* <DEDUP_REMOVED lines=9> */
.L_x_64:
[----:B------:R-:W-:-:S06]  /*33f0*/  IMAD R3, R14, 0x4, R1 ;  /* 0x000000040e037824 */ /* 0x000fcc00078e0201 */
[----:B------:R-:W5:Y:S01]  /*3400*/  LDL R3, [R3+0x4] ;  /* 0x0000040003037983 */ /* 0x000f620000100800 */
[----:B------:R-:W-:Y:S01]  /*3410*/  BSSY.RECONVERGENT B4, `(.L_x_62) ;  /* 0x00000b0000047945 */ /* 0x000fe20003800200 */
[----:B------:R-:W-:-:S07]  /*3420*/  IMAD.MOV.U32 R24, RZ, RZ, RZ ;  /* 0x000000ffff187224 */ /* 0x000fce00078e00ff */
.L_x_63:
        /* <DEDUP_REMOVED lines=175> */
.L_x_62:
[----:B------:R-:W-:-:S05]  /*3f20*/  VIADD R14, R14, 0x1 ;  /* 0x000000010e0e7836 */ /* 0x000fca0000000000 */
[----:B------:R-:W-:-:S13]  /*3f30*/  ISETP.NE.AND P0, PT, R14, 0x5, PT ;  /* 0x000000050e00780c */ /* 0x000fda0003f05270 */
[----:B------:R-:W-:Y:S05]  /*3f40*/  @P0 BRA `(.L_x_64) ;  /* 0xfffffff400280947 */ /* 0x000fea000383ffff */
[----:B------:R-:W-:Y:S05]  /*3f50*/  BSYNC.RECONVERGENT B3 ;  /* 0x0000000000037941 */ /* 0x000fea0003800200 */
.L_x_61:
[----:B------:R0:W-:Y:S04]  /*3f60*/  STL [R1+0x4], R0 ;  /* 0x0000040001007387 */ /* 0x0001e80000100800 */
[----:B------:R0:W-:Y:S04]  /*3f70*/  STL.64 [R1+0x8], R4 ;  /* 0x0000080401007387 */ /* 0x0001e80000100a00 */
[----:B------:R0:W-:Y:S02]  /*3f80*/  STL.64 [R1+0x10], R6 ;  /* 0x0000100601007387 */ /* 0x0001e40000100a00 */
.L_x_52:
[----:B------:R-:W-:Y:S05]  /*3f90*/  BSYNC.RECONVERGENT B2 ;  /* 0x0000000000027941 */ /* 0x000fea0003800200 */
.L_x_51:
[----:B------:R-:W-:Y:S01]  /*3fa0*/  ISETP.GT.U32.AND P0, PT, R10, 0x3, PT ;  /* 0x000000030a00780c */ /* 0x000fe20003f04070 */
[----:B------:R-:W-:Y:S01]  /*3fb0*/  VIADD R12, R12, 0x1 ;  /* 0x000000010c0c7836 */ /* 0x000fe20000000000 */
[--C-:B------:R-:W-:Y:S02]  /*3fc0*/  SHF.R.U64 R10, R10, 0x2, R11.reuse ;  /* 0x000000020a0a7819 */ /* 0x100fe4000000120b */
[----:B------:R-:W-:Y:S02]  /*3fd0*/  ISETP.GT.U32.AND.EX P0, PT, R11, RZ, PT, P0 ;  /* 0x000000ff0b00720c */ /* 0x000fe40003f04100 */
[----:B------:R-:W-:-:S11]  /*3fe0*/  SHF.R.U32.HI R11, RZ, 0x2, R11 ;  /* 0x00000002ff0b7819 */ /* 0x000fd6000001160b */
[----:B------:R-:W-:Y:S05]  /*3ff0*/  @P0 BRA `(.L_x_65) ;  /* 0xffffffd800940947 */ /* 0x000fea000383ffff */
.L_x_50:
[----:B------:R-:W-:Y:S05]  /*4000*/  BSYNC.RECONVERGENT B1 ;  /* 0x0000000000017941 */ /* 0x000fea0003800200 */
.L_x_49:
[----:B------:R-:W-:Y:S01]  /*4010*/  SHF.R.U32.HI R3, RZ, 0x2, R0 ;  /* 0x00000002ff037819 */ /* 0x000fe20000011600 */
[----:B------:R-:W-:Y:S01]  /*4020*/  IMAD.MOV.U32 R9, RZ, RZ, R6 ;  /* 0x000000ffff097224 */ /* 0x000fe200078e0006 */
[----:B------:R2:W-:Y:S01]  /*4030*/  STL [R1+0x4], R4 ;  /* 0x0000040401007387 */ /* 0x0005e20000100800 */
[----:B-1----:R-:W-:Y:S01]  /*4040*/  IMAD.MOV.U32 R10, RZ, RZ, R7 ;  /* 0x000000ffff0a7224 */ /* 0x002fe200078e0007 */
[----:B------:R-:W-:Y:S01]  /*4050*/  LOP3.LUT R3, R3, R0, RZ, 0x3c, !PT ;  /* 0x0000000003037212 */ /* 0x000fe200078e3cff */
[----:B0-----:R-:W-:Y:S01]  /*4060*/  IMAD.SHL.U32 R0, R7, 0x10, RZ ;  /* 0x0000001007007824 */ /* 0x001fe200078e00ff */
[----:B------:R1:W-:Y:S01]  /*4070*/  STL.64 [R1+0x18], RZ ;  /* 0x000018ff01007387 */ /* 0x0003e20000100a00 */
[----:B------:R-:W0:Y:S02]  /*4080*/  LDCU UR4, c[0x0][0x38c] ;  /* 0x00007180ff0477ac */ /* 0x000e240008000800 */
[C---:B------:R-:W-:Y:S01]  /*4090*/  IMAD.SHL.U32 R8, R3.reuse, 0x2, RZ ;  /* 0x0000000203087824 */ /* 0x040fe200078e00ff */
[----:B------:R1:W-:Y:S04]  /*40a0*/  STL [R1+0x20], RZ ;  /* 0x000020ff01007387 */ /* 0x0003e80000100800 */
[----:B------:R-:W-:Y:S01]  /*40b0*/  LOP3.LUT R0, R3, R8, R0, 0x96, !PT ;  /* 0x0000000803007212 */ /* 0x000fe200078e9600 */
[----:B------:R-:W-:Y:S01]  /*40c0*/  IMAD.MOV.U32 R8, RZ, RZ, R5 ;  /* 0x000000ffff087224 */ /* 0x000fe200078e0005 */
[----:B------:R1:W-:Y:S02]  /*40d0*/  STL.64 [R1+0x28], RZ ;  /* 0x000028ff01007387 */ /* 0x0003e40000100a00 */
[----:B------:R-:W-:-:S02]  /*40e0*/  LOP3.LUT R11, R0, R7, RZ, 0x3c, !PT ;  /* 0x00000007000b7212 */ /* 0x000fc400078e3cff */
[----:B------:R1:W-:Y:S04]  /*40f0*/  STL.64 [R1+0x8], R8 ;  /* 0x0000080801007387 */ /* 0x0003e80000100a00 */
[----:B------:R1:W-:Y:S04]  /*4100*/  STL.64 [R1+0x10], R10 ;  /* 0x0000100a01007387 */ /* 0x0003e80000100a00 */
[----:B------:R-:W3:Y:S01]  /*4110*/  LD.E.64 R6, desc[UR36][R22.64] ;  /* 0x0000002416067980 */ /* 0x000ee2000c101b00 */
[----:B------:R-:W-:Y:S02]  /*4120*/  VIADD R0, R11, 0x319e49d4 ;  /* 0x319e49d40b007836 */ /* 0x000fe40000000000 */
[----:B---3--:R-:W-:-:S06]  /*4130*/  IMAD.WIDE.U32 R6, R29, 0x18, R6 ;  /* 0x000000181d067825 */ /* 0x008fcc00078e0006 */
[----:B------:R-:W2:Y:S01]  /*4140*/  LD.E.64 R6, desc[UR36][R6.64] ;  /* 0x0000002406067980 */ /* 0x000ea2000c101b00 */
[----:B------:R-:W-:Y:S01]  /*4150*/  I2FP.F32.U32 R0, R0 ;  /* 0x0000000000007245 */ /* 0x000fe20000201000 */
[----:B------:R-:W-:-:S04]  /*4160*/  IMAD.MOV.U32 R3, RZ, RZ, 0x2f800000 ;  /* 0x2f800000ff037424 */ /* 0x000fc800078e00ff */
[----:B------:R-:W-:Y:S01]  /*4170*/  FFMA R0, R0, R3, 1.1641532182693481445e-10 ;  /* 0x2f00000000007423 */ /* 0x000fe20000000003 */
[----:B--2---:R-:W-:-:S04]  /*4180*/  IMAD.WIDE.U32 R4, R15, 0x4, R6 ;  /* 0x000000040f047825 */ /* 0x004fc800078e0006 */
[----:B------:R-:W-:Y:S01]  /*4190*/  VIADD R15, R15, 0x1 ;  /* 0x000000010f0f7836 */ /* 0x000fe20000000000 */
[----:B------:R1:W-:Y:S04]  /*41a0*/  ST.E desc[UR36][R4.64], R0 ;  /* 0x0000000004007985 */ /* 0x0003e8000c101924 */
[----:B0-----:R-:W-:-:S13]  /*41b0*/  ISETP.NE.AND P0, PT, R15, UR4, PT ;  /* 0x000000040f007c0c */ /* 0x001fda000bf05270 */
[----:B-1----:R-:W-:Y:S05]  /*41c0*/  @P0 BRA `(.L_x_66) ;  /* 0xffffffd400c00947 */ /* 0x002fea000383ffff */
[----:B------:R-:W-:Y:S05]  /*41d0*/  BSYNC.RECONVERGENT B0 ;  /* 0x0000000000007941 */ /* 0x000fea0003800200 */
.L_x_48:
[----:B------:R-:W-:-:S13]  /*41e0*/  ISETP.NE.AND P0, PT, R28, RZ, PT ;  /* 0x000000ff1c00720c */ /* 0x000fda0003f05270 */
[----:B------:R-:W-:Y:S05]  /*41f0*/  @P0 BRA `(.L_x_67) ;  /* 0xffffffd400400947 */ /* 0x000fea000383ffff */
[----:B------:R-:W-:Y:S05]  /*4200*/  BSYNC.RECONVERGENT B6 ;  /* 0x0000000000067941 */ /* 0x000fea0003800200 */
.L_x_46:
[----:B------:R-:W-:-:S05]  /*4210*/  IMAD.MOV.U32 R0, RZ, RZ, 0x319e49d4 ;  /* 0x319e49d4ff007424 */ /* 0x000fca00078e00ff */
[----:B------:R1:W-:Y:S02]  /*4220*/  STL [R1], R0 ;  /* 0x0000000001007387 */ /* 0x0003e40000100800 */
.L_x_45:
[----:B------:R-:W-:Y:S01]  /*4230*/  IMAD.MOV.U32 R3, RZ, RZ, 0x2 ;  /* 0x00000002ff037424 */ /* 0x000fe200078e00ff */
[----:B-1----:R-:W-:Y:S01]  /*4240*/  MOV R0, 0x0 ;  /* 0x0000000000007802 */ /* 0x002fe20000000f00 */
[----:B0-----:R-:W-:Y:S02]  /*4250*/  IMAD.MOV.U32 R4, RZ, RZ, 0x30 ;  /* 0x00000030ff047424 */ /* 0x001fe400078e00ff */
[----:B------:R-:W-:Y:S01]  /*4260*/  IMAD.MOV.U32 R5, RZ, RZ, RZ ;  /* 0x000000ffff057224 */ /* 0x000fe200078e00ff */
[----:B------:R0:W-:Y:S01]  /*4270*/  ST.E desc[UR36][R22.64+0x18], R3 ;  /* 0x0000180316007985 */ /* 0x0001e2000c101924 */
[----:B------:R0:W1:Y:S05]  /*4280*/  LDC.64 R6, c[0x4][R0] ;  /* 0x0100000000067b82 */ /* 0x00006a0000000a00 */
[----:B------:R-:W-:-:S07]  /*4290*/  LEPC R20, `(.L_x_68) ;  /* 0x000000001014794e */ /* 0x000fce0000000000 */
[----:B01----:R-:W-:Y:S05]  /*42a0*/  CALL.ABS.NOINC R6 ;  /* 0x0000000006007343 */ /* 0x003fea0003c00000 */
.L_x_68:
[----:B------:R0:W-:Y:S01]  /*42b0*/  ST.E.64 desc[UR36][R22.64+0x10], R4 ;  /* 0x0000100416007985 */ /* 0x0001e2000c101b24 */
[----:B------:R-:W-:Y:S01]  /*42c0*/  BSSY.RECONVERGENT B6, `(.L_x_69) ;  /* 0x00002b5000067945 */ /* 0x000fe20003800200 */
[----:B------:R-:W-:Y:S01]  /*42d0*/  PLOP3.LUT P0, PT, PT, PT, PT, 0x80, 0x8 ;  /* 0x000000000008781c */ /* 0x000fe20003f0f070 */
[----:B------:R-:W-:-:S12]  /*42e0*/  IMAD.MOV.U32 R25, RZ, RZ, RZ ;  /* 0x000000ffff197224 */ /* 0x000fd800078e00ff */
.L_x_90:
[----:B0-----:R-:W2:Y:S01]  /*42f0*/  LD.E.64 R4, desc[UR36][R22.64+0x10] ;  /* 0x0000102416047980 */ /* 0x001ea2000c101b00 */
[----:B-1----:R-:W0:Y:S01]  /*4300*/  LDC R8, c[0x0][0x39c] ;  /* 0x0000e700ff087b82 */ /* 0x002e220000000800 */
[----:B------:R-:W-:Y:S01]  /*4310*/  IMAD.MOV.U32 R28, RZ, RZ, RZ ;  /* 0x000000ffff1c7224 */ /* 0x000fe200078e00ff */
[----:B------:R-:W-:Y:S01]  /*4320*/  MOV R0, 0x0 ;  /* 0x0000000000007802 */ /* 0x000fe20000000f00 */
[----:B------:R-:W1:Y:S01]  /*4330*/  LDCU UR4, c[0x0][0x39c] ;  /* 0x00007380ff0477ac */ /* 0x000e620008000800 */
[----:B------:R-:W-:Y:S01]  /*4340*/  P2R R24, PR, RZ, 0x1 ;  /* 0x00000001ff187803 */ /* 0x000fe20000000000 */
[----:B------:R-:W-:Y:S01]  /*4350*/  IMAD R3, R28, 0x18, RZ ;  /* 0x000000181c037824 */ /* 0x000fe200078e02ff */
[----:B-1----:R-:W-:-:S04]  /*4360*/  ISETP.LE.AND P0, PT, RZ, UR4, PT ;  /* 0x00000004ff007c0c */ /* 0x002fc8000bf03270 */
[----:B------:R-:W-:Y:S01]  /*4370*/  P2R R29, PR, RZ, 0x1 ;  /* 0x00000001ff1d7803 */ /* 0x000fe20000000000 */
[----:B--2---:R-:W-:-:S04]  /*4380*/  IMAD.WIDE.U32 R6, R25, 0x18, R4 ;  /* 0x0000001819067825 */ /* 0x004fc800078e0004 */
[----:B------:R-:W-:Y:S02]  /*4390*/  IMAD.IADD R7, R7, 0x1, R3 ;  /* 0x0000000107077824 */ /* 0x000fe400078e0203 */
[----:B0-----:R-:W-:Y:S02]  /*43a0*/  VIADD R3, R8, 0x1 ;  /* 0x0000000108037836 */ /* 0x001fe40000000000 */
[----:B------:R0:W1:Y:S02]  /*43b0*/  LDC.64 R8, c[0x4][R0] ;  /* 0x0100000000087b82 */ /* 0x0000640000000a00 */
[----:B------:R-:W-:Y:S01]  /*43c0*/  IMAD.WIDE R4, R3, 0x4, RZ ;  /* 0x0000000403047825 */ /* 0x000fe200078e02ff */
[----:B------:R0:W-:Y:S06]  /*43d0*/  ST.E desc[UR36][R6.64+0x14], R3 ;  /* 0x0000140306007985 */ /* 0x0001ec000c101924 */
[----:B------:R-:W-:-:S07]  /*43e0*/  LEPC R20, `(.L_x_70) ;  /* 0x000000001014794e */ /* 0x000fce0000000000 */
[----:B01----:R-:W-:Y:S05]  /*43f0*/  CALL.ABS.NOINC R8 ;  /* 0x0000000008007343 */ /* 0x003fea0003c00000 */
.L_x_70:
[----:B------:R-:W2:Y:S01]  /*4400*/  LD.E.64 R6, desc[UR36][R22.64+0x10] ;  /* 0x0000102416067980 */ /* 0x000ea2000c101b00 */
[----:B------:R-:W-:Y:S01]  /*4410*/  IMAD R3, R28, 0x18, RZ ;  /* 0x000000181c037824 */ /* 0x000fe200078e02ff */
[----:B------:R-:W-:Y:S01]  /*4420*/  ISETP.NE.AND P6, PT, R29, RZ, PT ;  /* 0x000000ff1d00720c */ /* 0x000fe20003fc5270 */
[----:B--2---:R-:W-:-:S04]  /*4430*/  IMAD.WIDE.U32 R6, R25, 0x18, R6 ;  /* 0x0000001819067825 */ /* 0x004fc800078e0006 */
[----:B------:R-:W-:-:S05]  /*4440*/  IMAD.IADD R7, R3, 0x1, R7 ;  /* 0x0000000103077824 */ /* 0x000fca00078e0207 */
[----:B------:R0:W-:Y:S03]  /*4450*/  ST.E.64 desc[UR36][R6.64], R4 ;  /* 0x0000000406007985 */ /* 0x0001e6000c101b24 */
[----:B------:R-:W-:Y:S05]  /*4460*/  @!P6 BRA `(.L_x_71) ;  /* 0x000000280058e947 */ /* 0x000fea0003800000 */
[----:B------:R-:W-:Y:S01]  /*4470*/  BSSY.RECONVERGENT B0, `(.L_x_71) ;  /* 0x0000295000007945 */ /* 0x000fe20003800200 */
[----:B------:R-:W-:-:S07]  /*4480*/  IMAD.MOV.U32 R15, RZ, RZ, RZ ;  /* 0x000000ffff0f7224 */ /* 0x000fce00078e00ff */
.L_x_89:
[----:B-1----:R-:W-:Y:S01]  /*4490*/  IMAD.MOV.U32 R10, RZ, RZ, 0x423bb012 ;  /* 0x423bb012ff0a7424 */ /* 0x002fe200078e00ff */
        /* <DEDUP_REMOVED lines=23> */
.L_x_88:
        /* <DEDUP_REMOVED lines=12> */
.L_x_79:
[----:B------:R-:W-:-:S06]  /*46d0*/  IMAD R3, R12, 0x4, R1 ;  /* 0x000000040c037824 */ /* 0x000fcc00078e0201 */
[----:B------:R-:W5:Y:S01]  /*46e0*/  LDL R3, [R3+0x4] ;  /* 0x0000040003037983 */ /* 0x000f620000100800 */
[----:B------:R-:W-:Y:S01]  /*46f0*/  BSSY.RECONVERGENT B4, `(.L_x_77) ;  /* 0x00000b0000047945 */ /* 0x000fe20003800200 */
[----:B------:R-:W-:Y:S02]  /*4700*/  IMAD.SHL.U32 R14, R12, 0x20, RZ ;  /* 0x000000200c0e7824 */ /* 0x000fe400078e00ff */
[----:B------:R-:W-:-:S07]  /*4710*/  IMAD.MOV.U32 R28, RZ, RZ, RZ ;  /* 0x000000ffff1c7224 */ /* 0x000fce00078e00ff */
.L_x_78:
[----:B-----5:R-:W-:Y:S01]  /*4720*/  SHF.R.U32.HI R34, RZ, R28, R3 ;  /* 0x0000001cff227219 */ /* 0x020fe20000011603 */
[----:B------:R-:W-:-:S03]  /*4730*/  IMAD.IADD R20, R14, 0x1, R28 ;  /* 0x000000010e147824 */ /* 0x000fc600078e021c */
[----:B------:R-:W-:-:S04]  /*4740*/  LOP3.LUT R21, R34, 0x1, RZ, 0xc0, !PT ;  /* 0x0000000122157812 */ /* 0x000fc800078ec0ff */
        /* <DEDUP_REMOVED lines=171> */
.L_x_77:
[----:B------:R-:W-:-:S05]  /*5200*/  VIADD R12, R12, 0x1 ;  /* 0x000000010c0c7836 */ /* 0x000fca0000000000 */
[----:B------:R-:W-:-:S13]  /*5210*/  ISETP.NE.AND P0, PT, R12, 0x5, PT ;  /* 0x000000050c00780c */ /* 0x000fda0003f05270 */
[----:B------:R-:W-:Y:S05]  /*5220*/  @P0 BRA `(.L_x_79) ;  /* 0xfffffff400280947 */ /* 0x000fea000383ffff */
[----:B------:R-:W-:Y:S05]  /*5230*/  BSYNC.RECONVERGENT B3 ;  /* 0x0000000000037941 */ /* 0x000fea0003800200 */
.L_x_76:
        /* <DEDUP_REMOVED lines=16> */
.L_x_83:
[----:B------:R-:W-:-:S06]  /*5340*/  IMAD R3, R12, 0x4, R1 ;  /* 0x000000040c037824 */ /* 0x000fcc00078e0201 */
[----:B------:R-:W5:Y:S01]  /*5350*/  LDL R3, [R3+0x4] ;  /* 0x0000040003037983 */ /* 0x000f620000100800 */
[----:B------:R-:W-:Y:S01]  /*5360*/  BSSY.RECONVERGENT B4, `(.L_x_81) ;  /* 0x00000b0000047945 */ /* 0x000fe20003800200 */
[----:B------:R-:W-:Y:S02]  /*5370*/  IMAD.SHL.U32 R14, R12, 0x20, RZ ;  /* 0x000000200c0e7824 */ /* 0x000fe400078e00ff */
[----:B------:R-:W-:-:S07]  /*5380*/  IMAD.MOV.U32 R28, RZ, RZ, RZ ;  /* 0x000000ffff1c7224 */ /* 0x000fce00078e00ff */
.L_x_82:
        /* <DEDUP_REMOVED lines=174> */
.L_x_81:
[----:B------:R-:W-:-:S05]  /*5e70*/  VIADD R12, R12, 0x1 ;  /* 0x000000010c0c7836 */ /* 0x000fca0000000000 */
[----:B------:R-:W-:-:S13]  /*5e80*/  ISETP.NE.AND P0, PT, R12, 0x5, PT ;  /* 0x000000050c00780c */ /* 0x000fda0003f05270 */
[----:B------:R-:W-:Y:S05]  /*5e90*/  @P0 BRA `(.L_x_83) ;  /* 0xfffffff400280947 */ /* 0x000fea000383ffff */
[----:B------:R-:W-:Y:S05]  /*5ea0*/  BSYNC.RECONVERGENT B3 ;  /* 0x0000000000037941 */ /* 0x000fea0003800200 */
.L_x_80:
        /* <DEDUP_REMOVED lines=16> */
.L_x_87:
[----:B------:R-:W-:-:S06]  /*5fb0*/  IMAD R3, R12, 0x4, R1 ;  /* 0x000000040c037824 */ /* 0x000fcc00078e0201 */
[----:B------:R-:W5:Y:S01]  /*5fc0*/  LDL R3, [R3+0x4] ;  /* 0x0000040003037983 */ /* 0x000f620000100800 */
[----:B------:R-:W-:Y:S01]  /*5fd0*/  BSSY.RECONVERGENT B4, `(.L_x_85) ;  /* 0x00000b0000047945 */ /* 0x000fe20003800200 */
[----:B------:R-:W-:Y:S02]  /*5fe0*/  IMAD.SHL.U32 R14, R12, 0x20, RZ ;  /* 0x000000200c0e7824 */ /* 0x000fe400078e00ff */
[----:B------:R-:W-:-:S07]  /*5ff0*/  IMAD.MOV.U32 R28, RZ, RZ, RZ ;  /* 0x000000ffff1c7224 */ /* 0x000fce00078e00ff */
.L_x_86:
        /* <DEDUP_REMOVED lines=174> */
.L_x_85:
[----:B------:R-:W-:-:S05]  /*6ae0*/  VIADD R12, R12, 0x1 ;  /* 0x000000010c0c7836 */ /* 0x000fca0000000000 */
[----:B------:R-:W-:-:S13]  /*6af0*/  ISETP.NE.AND P0, PT, R12, 0x5, PT ;  /* 0x000000050c00780c */ /* 0x000fda0003f05270 */
[----:B------:R-:W-:Y:S05]  /*6b00*/  @P0 BRA `(.L_x_87) ;  /* 0xfffffff400280947 */ /* 0x000fea000383ffff */
[----:B------:R-:W-:Y:S05]  /*6b10*/  BSYNC.RECONVERGENT B3 ;  /* 0x0000000000037941 */ /* 0x000fea0003800200 */
.L_x_84:
[----:B------:R0:W-:Y:S04]  /*6b20*/  STL [R1+0x4], R0 ;  /* 0x0000040001007387 */ /* 0x0001e80000100800 */
[----:B------:R0:W-:Y:S04]  /*6b30*/  STL.64 [R1+0x8], R6 ;  /* 0x0000080601007387 */ /* 0x0001e80000100a00 */
[----:B------:R0:W-:Y:S02]  /*6b40*/  STL.64 [R1+0x10], R4 ;  /* 0x0000100401007387 */ /* 0x0001e40000100a00 */
.L_x_75:
[----:B------:R-:W-:Y:S05]  /*6b50*/  BSYNC.RECONVERGENT B2 ;  /* 0x0000000000027941 */ /* 0x000fea0003800200 */
.L_x_74:
[C---:B------:R-:W-:Y:S01]  /*6b60*/  ISETP.GT.U32.AND P0, PT, R10.reuse, 0x3, PT ;  /* 0x000000030a00780c */ /* 0x040fe20003f04070 */
[----:B------:R-:W-:Y:S01]  /*6b70*/  VIADD R11, R11, 0x1 ;  /* 0x000000010b0b7836 */ /* 0x000fe20000000000 */
[--C-:B------:R-:W-:Y:S02]  /*6b80*/  SHF.R.U64 R10, R10, 0x2, R13.reuse ;  /* 0x000000020a0a7819 */ /* 0x100fe4000000120d */
[----:B------:R-:W-:Y:S02]  /*6b90*/  ISETP.GT.U32.AND.EX P0, PT, R13, RZ, PT, P0 ;  /* 0x000000ff0d00720c */ /* 0x000fe40003f04100 */
[----:B------:R-:W-:-:S11]  /*6ba0*/  SHF.R.U32.HI R13, RZ, 0x2, R13 ;  /* 0x00000002ff0d7819 */ /* 0x000fd6000001160d */
[----:B------:R-:W-:Y:S05]  /*6bb0*/  @P0 BRA `(.L_x_88) ;  /* 0xffffffd800940947 */ /* 0x000fea000383ffff */
.L_x_73:
[----:B------:R-:W-:Y:S05]  /*6bc0*/  BSYNC.RECONVERGENT B1 ;  /* 0x0000000000017941 */ /* 0x000fea0003800200 */
.L_x_72:
[----:B------:R-:W-:Y:S01]  /*6bd0*/  SHF.R.U32.HI R3, RZ, 0x2, R0 ;  /* 0x00000002ff037819 */ /* 0x000fe20000011600 */
[----:B------:R-:W-:Y:S01]  /*6be0*/  IMAD.MOV.U32 R9, RZ, RZ, R4 ;  /* 0x000000ffff097224 */ /* 0x000fe200078e0004 */
[----:B------:R2:W-:Y:S01]  /*6bf0*/  STL [R1+0x4], R6 ;  /* 0x0000040601007387 */ /* 0x0005e20000100800 */
[----:B-1----:R-:W-:Y:S01]  /*6c00*/  IMAD.MOV.U32 R10, RZ, RZ, R5 ;  /* 0x000000ffff0a7224 */ /* 0x002fe200078e0005 */
[----:B------:R-:W-:Y:S01]  /*6c10*/  LOP3.LUT R3, R3, R0, RZ, 0x3c, !PT ;  /* 0x0000000003037212 */ /* 0x000fe200078e3cff */
[----:B0-----:R-:W-:Y:S01]  /*6c20*/  IMAD.SHL.U32 R0, R5, 0x10, RZ ;  /* 0x0000001005007824 */ /* 0x001fe200078e00ff */
[----:B------:R1:W-:Y:S03]  /*6c30*/  STL.64 [R1+0x18], RZ ;  /* 0x000018ff01007387 */ /* 0x0003e60000100a00 */
        /* <DEDUP_REMOVED lines=9> */
[----:B------:R-:W-:Y:S02]  /*6cd0*/  UMOV UR4, URZ ;  /* 0x000000ff00047c82 */ /* 0x000fe40008000000 */
[----:B------:R-:W-:Y:S01]  /*6ce0*/  UIMAD UR4, UR4, 0x18, URZ ;  /* 0x00000018040478a4 */ /* 0x000fe2000f8e02ff */
[----:B---3--:R-:W-:-:S05]  /*6cf0*/  IMAD.WIDE.U32 R4, R25, 0x18, R4 ;  /* 0x0000001819047825 */ /* 0x008fca00078e0004 */
[----:B------:R-:W-:-:S05]  /*6d00*/  VIADD R5, R5, UR4 ;  /* 0x0000000405057c36 */ /* 0x000fca0008000000 */
[----:B------:R-:W0:Y:S01]  /*6d10*/  LDCU UR4, c[0x0][0x39c] ;  /* 0x00007380ff0477ac */ /* 0x000e220008000800 */
[----:B------:R-:W2:Y:S01]  /*6d20*/  LD.E.64 R4, desc[UR36][R4.64] ;  /* 0x0000002404047980 */ /* 0x000ea2000c101b00 */
[----:B------:R-:W-:Y:S02]  /*6d30*/  VIADD R0, R11, 0x319e49d4 ;  /* 0x319e49d40b007836 */ /* 0x000fe40000000000 */
[----:B------:R-:W-:-:S03]  /*6d40*/  IMAD.MOV.U32 R3, RZ, RZ, 0x2f800000 ;  /* 0x2f800000ff037424 */ /* 0x000fc600078e00ff */
[----:B------:R-:W-:-:S05]  /*6d50*/  I2FP.F32.U32 R0, R0 ;  /* 0x0000000000007245 */ /* 0x000fca0000201000 */
[----:B------:R-:W-:Y:S01]  /*6d60*/  FFMA R3, R0, R3, 1.1641532182693481445e-10 ;  /* 0x2f00000000037423 */ /* 0x000fe20000000003 */
[C---:B0-----:R-:W-:Y:S01]  /*6d70*/  ISETP.NE.AND P0, PT, R15.reuse, UR4, PT ;  /* 0x000000040f007c0c */ /* 0x041fe2000bf05270 */
[----:B--2---:R-:W-:-:S04]  /*6d80*/  IMAD.WIDE.U32 R6, R15, 0x4, R4 ;  /* 0x000000040f067825 */ /* 0x004fc800078e0004 */
[----:B------:R-:W-:Y:S01]  /*6d90*/  VIADD R15, R15, 0x1 ;  /* 0x000000010f0f7836 */ /* 0x000fe20000000000 */
[----:B------:R1:W-:Y:S07]  /*6da0*/  ST.E desc[UR36][R6.64], R3 ;  /* 0x0000000306007985 */ /* 0x0003ee000c101924 */
[----:B------:R-:W-:Y:S05]  /*6db0*/  @P0 BRA `(.L_x_89) ;  /* 0xffffffd400b40947 */ /* 0x000fea000383ffff */
[----:B------:R-:W-:Y:S05]  /*6dc0*/  BSYNC.RECONVERGENT B0 ;  /* 0x0000000000007941 */ /* 0x000fea0003800200 */
.L_x_71:
[----:B------:R-:W-:Y:S01]  /*6dd0*/  ISETP.NE.AND P1, PT, R24, RZ, PT ;  /* 0x000000ff1800720c */ /* 0x000fe20003f25270 */
[----:B------:R-:W-:Y:S01]  /*6de0*/  IMAD.MOV.U32 R25, RZ, RZ, 0x1 ;  /* 0x00000001ff197424 */ /* 0x000fe200078e00ff */
[----:B------:R-:W-:-:S11]  /*6df0*/  PLOP3.LUT P0, PT, PT, PT, PT, 0x8, 0x80 ;  /* 0x000000000080781c */ /* 0x000fd60003f0e170 */
[----:B------:R-:W-:Y:S05]  /*6e00*/  @P1 BRA `(.L_x_90) ;  /* 0xffffffd400381947 */ /* 0x000fea000383ffff */
[----:B------:R-:W-:Y:S05]  /*6e10*/  BSYNC.RECONVERGENT B6 ;  /* 0x0000000000067941 */ /* 0x000fea0003800200 */
.L_x_69:
[----:B01----:R-:W2:Y:S01]  /*6e20*/  LD.E.64 R6, desc[UR36][R22.64] ;  /* 0x0000002416067980 */ /* 0x003ea2000c101b00 */
[----:B------:R-:W-:-:S04]  /*6e30*/  MOV R0, 0x0 ;  /* 0x0000000000007802 */ /* 0x000fc80000000f00 */
[----:B------:R0:W1:Y:S01]  /*6e40*/  LDC.64 R8, c[0x4][R0] ;  /* 0x0100000000087b82 */ /* 0x0000620000000a00 */
[----:B--2---:R0:W5:Y:S01]  /*6e50*/  LD.E R39, desc[UR36][R6.64+0x14] ;  /* 0x0000142406277980 */ /* 0x004162000c101900 */
[----:B------:R-:W-:Y:S02]  /*6e60*/  IMAD.MOV.U32 R4, RZ, RZ, 0x8 ;  /* 0x00000008ff047424 */ /* 0x000fe400078e00ff */
[----:B-1----:R-:W-:-:S07]  /*6e70*/  IMAD.MOV.U32 R5, RZ, RZ, RZ ;  /* 0x000000ffff057224 */ /* 0x002fce00078e00ff */
[----:B------:R-:W-:-:S07]  /*6e80*/  LEPC R20, `(.L_x_91) ;  /* 0x000000001014794e */ /* 0x000fce0000000000 */
[----:B0----5:R-:W-:Y:S05]  /*6e90*/  CALL.ABS.NOINC R8 ;  /* 0x0000000008007343 */ /* 0x021fea0003c00000 */
.L_x_91:
[----:B------:R-:W0:Y:S01]  /*6ea0*/  LDCU UR4, c[0x0][0x398] ;  /* 0x00007300ff0477ac */ /* 0x000e220008000800 */
[----:B------:R-:W-:Y:S02]  /*6eb0*/  IMAD.MOV.U32 R28, RZ, RZ, R4 ;  /* 0x000000ffff1c7224 */ /* 0x000fe400078e0004 */
[----:B------:R-:W-:Y:S01]  /*6ec0*/  IMAD.MOV.U32 R29, RZ, RZ, R5 ;  /* 0x000000ffff1d7224 */ /* 0x000fe200078e0005 */
[----:B0-----:R-:W-:-:S09]  /*6ed0*/  UISETP.GE.AND UP0, UPT, UR4, 0x1, UPT ;  /* 0x000000010400788c */ /* 0x001fd2000bf06270 */
[----:B------:R-:W-:Y:S05]  /*6ee0*/  BRA.U !UP0, `(.L_x_92) ;  /* 0x0000002108747547 */ /* 0x000fea000b800000 */
[----:B------:R-:W-:Y:S01]  /*6ef0*/  BSSY.RECONVERGENT B7, `(.L_x_92) ;  /* 0x000021c000077945 */ /* 0x000fe20003800200 */
[----:B------:R-:W-:-:S07]  /*6f00*/  IMAD.MOV.U32 R37, RZ, RZ, RZ ;  /* 0x000000ffff257224 */ /* 0x000fce00078e00ff */
.L_x_155:
[----:B------:R-:W0:Y:S01]  /*6f10*/  LDCU UR5, c[0x0][0x388] ;  /* 0x00007100ff0577ac */ /* 0x000e220008000800 */
[----:B------:R-:W-:Y:S01]  /*6f20*/  VIADD R37, R37, 0x1 ;  /* 0x0000000125257836 */ /* 0x000fe20000000000 */
[----:B------:R-:W1:Y:S01]  /*6f30*/  LDCU UR4, c[0x0][0x398] ;  /* 0x00007300ff0477ac */ /* 0x000e620008000800 */
[----:B0-----:R-:W-:-:S04]  /*6f40*/  IADD3 R36, PT, PT, -R2, UR5, RZ ;  /* 0x0000000502247c10 */ /* 0x001fc8000fffe1ff */
[----:B------:R-:W-:Y:S02]  /*6f50*/  ISETP.GE.AND P0, PT, R36, 0x1, PT ;  /* 0x000000012400780c */ /* 0x000fe40003f06270 */
[----:B-1----:R-:W-:-:S04]  /*6f60*/  ISETP.NE.AND P1, PT, R37, UR4, PT ;  /* 0x0000000425007c0c */ /* 0x002fc8000bf25270 */
[----:B------:R-:W-:-:S07]  /*6f70*/  P2R R32, PR, RZ, 0x2 ;  /* 0x00000002ff207803 */ /* 0x000fce0000000000 */
[----:B------:R-:W-:Y:S05]  /*6f80*/  @!P0 BRA `(.L_x_93) ;  /* 0x0000002000408947 */ /* 0x000fea0003800000 */
[----:B------:R-:W-:Y:S01]  /*6f90*/  BSSY.RECONVERGENT B6, `(.L_x_93) ;  /* 0x000020f000067945 */ /* 0x000fe20003800200 */
[----:B------:R-:W-:-:S07]  /*6fa0*/  IMAD.MOV.U32 R35, RZ, RZ, RZ ;  /* 0x000000ffff237224 */ /* 0x000fce00078e00ff */
.L_x_154:
[C---:B------:R-:W-:Y:S01]  /*6fb0*/  IMAD.WIDE.U32 R30, R35.reuse, 0x8, R26 ;  /* 0x00000008231e7825 */ /* 0x040fe200078e001a */
[----:B------:R-:W2:Y:S05]  /*6fc0*/  LD.E R4, desc[UR36][R22.64+0x8] ;  /* 0x0000082416047980 */ /* 0x000eaa000c101900 */
[----:B------:R-:W5:Y:S01]  /*6fd0*/  LD.E.64 R30, desc[UR36][R30.64] ;  /* 0x000000241e1e7980 */ /* 0x000f62000c101b00 */
[----:B------:R-:W-:Y:S01]  /*6fe0*/  MOV R0, 0x0 ;  /* 0x0000000000007802 */ /* 0x000fe20000000f00 */
[----:B------:R-:W-:-:S03]  /*6ff0*/  VIADD R35, R35, 0x1 ;  /* 0x0000000123237836 */ /* 0x000fc60000000000 */
[----:B------:R0:W1:Y:S02]  /*7000*/  LDC.64 R6, c[0x4][R0] ;  /* 0x0100000000067b82 */ /* 0x0000640000000a00 */
[----:B------:R-:W-:-:S04]  /*7010*/  ISETP.NE.AND P0, PT, R35, R36, PT ;  /* 0x000000242300720c */ /* 0x000fc80003f05270 */
[----:B------:R-:W-:Y:S01]  /*7020*/  P2R R34, PR, RZ, 0x1 ;  /* 0x00000001ff227803 */ /* 0x000fe20000000000 */
[----:B012---:R-:W-:-:S08]  /*7030*/  IMAD.WIDE R4, R4, 0x4, RZ ;  /* 0x0000000404047825 */ /* 0x007fd000078e02ff */
[----:B------:R-:W-:-:S07]  /*7040*/  LEPC R20, `(.L_x_94) ;  /* 0x000000001014794e */ /* 0x000fce0000000000 */
[----:B-----5:R-:W-:Y:S05]  /*7050*/  CALL.ABS.NOINC R6 ;  /* 0x0000000006007343 */ /* 0x020fea0003c00000 */
.L_x_94:
[----:B------:R-:W2:Y:S01]  /*7060*/  LD.E R0, desc[UR36][R22.64+0x8] ;  /* 0x0000082416007980 */ /* 0x000ea2000c101900 */
[----:B------:R-:W-:Y:S01]  /*7070*/  BSSY.RECONVERGENT B1, `(.L_x_95) ;  /* 0x000003c000017945 */ /* 0x000fe20003800200 */
[----:B------:R-:W-:Y:S02]  /*7080*/  IMAD.MOV.U32 R24, RZ, RZ, R4 ;  /* 0x000000ffff187224 */ /* 0x000fe400078e0004 */
[----:B------:R-:W-:Y:S01]  /*7090*/  IMAD.MOV.U32 R25, RZ, RZ, R5 ;  /* 0x000000ffff197224 */ /* 0x000fe200078e0005 */
[----:B--2---:R-:W-:-:S13]  /*70a0*/  ISETP.GE.AND P0, PT, R0, 0x1, PT ;  /* 0x000000010000780c */ /* 0x004fda0003f06270 */
[----:B------:R-:W-:Y:S05]  /*70b0*/  @!P0 BRA `(.L_x_96) ;  /* 0x0000000000dc8947 */ /* 0x000fea0003800000 */
[----:B------:R-:W-:-:S07]  /*70c0*/  IMAD.MOV.U32 R9, RZ, RZ, RZ ;  /* 0x000000ffff097224 */ /* 0x000fce00078e00ff */
.L_x_103:
[----:B------:R-:W2:Y:S02]  /*70d0*/  LD.E.64 R4, desc[UR36][R22.64] ;  /* 0x0000002416047980 */ /* 0x000ea4000c101b00 */
[----:B--2---:R-:W-:-:S05]  /*70e0*/  IMAD.WIDE.U32 R4, R9, 0x18, R4 ;  /* 0x0000001809047825 */ /* 0x004fca00078e0004 */
[----:B------:R-:W2:Y:S04]  /*70f0*/  LD.E R13, desc[UR36][R4.64+0x14] ;  /* 0x00001424040d7980 */ /* 0x000ea8000c101900 */
[----:B------:R-:W2:Y:S02]  /*7100*/  LD.E.64 R6, desc[UR36][R4.64] ;  /* 0x0000002404067980 */ /* 0x000ea4000c101b00 */
[----:B--2---:R-:W-:-:S05]  /*7110*/  IMAD.WIDE R10, R13, 0x4, R6 ;  /* 0x000000040d0a7825 */ /* 0x004fca00078e0206 */
[----:B------:R-:W2:Y:S01]  /*7120*/  LD.E R3, desc[UR36][R10.64+-0x4] ;  /* 0xfffffc240a037980 */ /* 0x000ea2000c101900 */
[----:B------:R-:W-:Y:S01]  /*7130*/  ISETP.GE.AND P0, PT, R13, 0x2, PT ;  /* 0x000000020d00780c */ /* 0x000fe20003f06270 */
[----:B------:R-:W-:Y:S02]  /*7140*/  BSSY.RECONVERGENT B0, `(.L_x_97) ;  /* 0x000000e000007945 */ /* 0x000fe40003800200 */
[----:B--2---:R0:W-:Y:S10]  /*7150*/  ST.E desc[UR36][R4.64+0xc], R3 ;  /* 0x00000c0304007985 */ /* 0x0041f4000c101924 */
[----:B------:R-:W-:Y:S05]  /*7160*/  @!P0 BRA `(.L_x_98) ;  /* 0x00000000002c8947 */ /* 0x000fea0003800000 */
[----:B------:R-:W-:Y:S02]  /*7170*/  VIADD R0, R13, 0xffffffff ;  /* 0xffffffff0d007836 */ /* 0x000fe40000000000 */
[----:B------:R-:W-:-:S07]  /*7180*/  IMAD.MOV.U32 R15, RZ, RZ, RZ ;  /* 0x000000ffff0f7224 */ /* 0x000fce00078e00ff */
.L_x_99:
[----:B------:R-:W-:-:S04]  /*7190*/  IMAD.WIDE.U32 R12, R15, 0x4, R6 ;  /* 0x000000040f0c7825 */ /* 0x000fc800078e0006 */
[C---:B------:R-:W-:Y:S02]  /*71a0*/  IMAD.WIDE.U32 R10, R15.reuse, 0x4, R30 ;  /* 0x000000040f0a7825 */ /* 0x040fe400078e001e */
[----:B------:R-:W0:Y:S04]  /*71b0*/  LD.E R12, desc[UR36][R12.64] ;  /* 0x000000240c0c7980 */ /* 0x000e28000c101900 */
[----:B------:R-:W0:Y:S01]  /*71c0*/  LD.E R10, desc[UR36][R10.64] ;  /* 0x000000240a0a7980 */ /* 0x000e22000c101900 */
[----:B------:R-:W-:-:S05]  /*71d0*/  VIADD R15, R15, 0x1 ;  /* 0x000000010f0f7836 */ /* 0x000fca0000000000 */
[----:B------:R-:W-:Y:S01]  /*71e0*/  ISETP.GE.AND P0, PT, R15, R0, PT ;  /* 0x000000000f00720c */ /* 0x000fe20003f06270 */
[----:B01----:R-:W-:-:S05]  /*71f0*/  FFMA R3, R12, R10, R3 ;  /* 0x0000000a0c037223 */ /* 0x003fca0000000003 */
[----:B------:R1:W-:Y:S07]  /*7200*/  ST.E desc[UR36][R4.64+0xc], R3 ;  /* 0x00000c0304007985 */ /* 0x0003ee000c101924 */
[----:B------:R-:W-:Y:S05]  /*7210*/  @!P0 BRA `(.L_x_99) ;  /* 0xfffffffc00dc8947 */ /* 0x000fea000383ffff */
.L_x_98:
[----:B------:R-:W-:Y:S05]  /*7220*/  BSYNC.RECONVERGENT B0 ;  /* 0x0000000000007941 */ /* 0x000fea0003800200 */
.L_x_97:
[----:B------:R-:W-:Y:S01]  /*7230*/  IMAD.MOV.U32 R0, RZ, RZ, 0x3bbb989d ;  /* 0x3bbb989dff007424 */ /* 0x000fe200078e00ff */
[----:B------:R-:W-:Y:S01]  /*7240*/  BSSY.RECONVERGENT B2, `(.L_x_100) ;  /* 0x0000017000027945 */ /* 0x000fe20003800200 */
[----:B------:R-:W-:Y:S02]  /*7250*/  IMAD.MOV.U32 R7, RZ, RZ, 0x437c0000 ;  /* 0x437c0000ff077424 */ /* 0x000fe400078e00ff */
[----:B------:R-:W-:-:S04]  /*7260*/  FFMA.SAT R0, R3, -R0, 0.5 ;  /* 0x3f00000003007423 */ /* 0x000fc80000002800 */
[----:B------:R-:W-:-:S04]  /*7270*/  FFMA.RM R0, R0, R7, 12582913 ;  /* 0x4b40000100007423 */ /* 0x000fc80000004007 */
[C---:B------:R-:W-:Y:S01]  /*7280*/  FADD R6, R0.reuse, -12583039 ;  /* 0xcb40007f00067421 */ /* 0x040fe20000000000 */
[----:B------:R-:W-:-:S03]  /*7290*/  IMAD.SHL.U32 R0, R0, 0x800000, RZ ;  /* 0x0080000000007824 */ /* 0x000fc600078e00ff */
[----:B------:R-:W-:-:S04]  /*72a0*/  FFMA R6, R3, -1.4426950216293334961, -R6 ;  /* 0xbfb8aa3b03067823 */ /* 0x000fc80000000806 */
[----:B------:R-:W-:-:S04]  /*72b0*/  FFMA R6, R3, -1.925963033500011079e-08, R6 ;  /* 0xb2a5706003067823 */ /* 0x000fc80000000006 */
[----:B01----:R-:W0:Y:S02]  /*72c0*/  MUFU.EX2 R3, R6 ;  /* 0x0000000600037308 */ /* 0x003e240000000800 */
[----:B0-----:R-:W-:-:S04]  /*72d0*/  FFMA R8, R0, R3, 1 ;  /* 0x3f80000000087423 */ /* 0x001fc80000000003 */
[----:B------:R-:W-:-:S05]  /*72e0*/  VIADD R0, R8, 0x1800000 ;  /* 0x0180000008007836 */ /* 0x000fca0000000000 */
[----:B------:R-:W-:-:S04]  /*72f0*/  LOP3.LUT R0, R0, 0x7f800000, RZ, 0xc0, !PT ;  /* 0x7f80000000007812 */ /* 0x000fc800078ec0ff */
[----:B------:R-:W-:-:S13]  /*7300*/  ISETP.GT.U32.AND P0, PT, R0, 0x1ffffff, PT ;  /* 0x01ffffff0000780c */ /* 0x000fda0003f04070 */
[----:B------:R-:W-:Y:S05]  /*7310*/  @P0 BRA `(.L_x_101) ;  /* 0x0000000000140947 */ /* 0x000fea0003800000 */
[----:B------:R-:W-:Y:S01]  /*7320*/  IMAD.MOV.U32 R0, RZ, RZ, R8 ;  /* 0x000000ffff007224 */ /* 0x000fe200078e0008 */
[----:B------:R-:W-:-:S07]  /*7330*/  MOV R6, 0x7350 ;  /* 0x0000735000067802 */ /* 0x000fce0000000f00 */
[----:B------:R-:W-:Y:S05]  /*7340*/  CALL.REL.NOINC `($__internal_0_$__cuda_sm20_rcp_rn_f32_slowpath) ;  /* 0x0000005000347944 */ /* 0x000fea0003c00000 */
[----:B------:R-:W-:Y:S01]  /*7350*/  IMAD.MOV.U32 R3, RZ, RZ, R7 ;  /* 0x000000ffff037224 */ /* 0x000fe200078e0007 */
[----:B------:R-:W-:Y:S06]  /*7360*/  BRA `(.L_x_102) ;  /* 0x0000000000107947 */ /* 0x000fec0003800000 */
.L_x_101:
[----:B------:R-:W0:Y:S02]  /*7370*/  MUFU.RCP R3, R8 ;  /* 0x0000000800037308 */ /* 0x000e240000001000 */
[----:B0-----:R-:W-:-:S04]  /*7380*/  FFMA R0, R8, R3, -1 ;  /* 0xbf80000008007423 */ /* 0x001fc80000000003 */
[----:B------:R-:W-:-:S04]  /*7390*/  FADD.FTZ R0, -R0, -RZ ;  /* 0x800000ff00007221 */ /* 0x000fc80000010100 */
[----:B------:R-:W-:-:S07]  /*73a0*/  FFMA R3, R3, R0, R3 ;  /* 0x0000000003037223 */ /* 0x000fce0000000003 */
.L_x_102:
[----:B------:R-:W-:Y:S05]  /*73b0*/  BSYNC.RECONVERGENT B2 ;  /* 0x0000000000027941 */ /* 0x000fea0003800200 */
.L_x_100:
[C---:B------:R-:W-:Y:S01]  /*73c0*/  IMAD.WIDE.U32 R6, R9.reuse, 0x4, R24 ;  /* 0x0000000409067825 */ /* 0x040fe200078e0018 */
[----:B------:R0:W-:Y:S04]  /*73d0*/  ST.E desc[UR36][R4.64+0x8], R3 ;  /* 0x0000080304007985 */ /* 0x0001e8000c101924 */
[----:B------:R0:W-:Y:S04]  /*73e0*/  ST.E desc[UR36][R6.64], R3 ;  /* 0x0000000306007985 */ /* 0x0001e8000c101924 */
[----:B------:R-:W2:Y:S01]  /*73f0*/  LD.E R0, desc[UR36][R22.64+0x8] ;  /* 0x0000082416007980 */ /* 0x000ea2000c101900 */
[----:B------:R-:W-:-:S05]  /*7400*/  VIADD R9, R9, 0x1 ;  /* 0x0000000109097836 */ /* 0x000fca0000000000 */
[----:B--2---:R-:W-:-:S13]  /*7410*/  ISETP.GE.AND P0, PT, R9, R0, PT ;  /* 0x000000000900720c */ /* 0x004fda0003f06270 */
[----:B0-----:R-:W-:Y:S05]  /*7420*/  @!P0 BRA `(.L_x_103) ;  /* 0xfffffffc00288947 */ /* 0x001fea000383ffff */
.L_x_96:
[----:B------:R-:W-:Y:S05]  /*7430*/  BSYNC.RECONVERGENT B1 ;  /* 0x0000000000017941 */ /* 0x000fea0003800200 */
.L_x_95:
[----:B------:R-:W2:Y:S01]  /*7440*/  LD.E R4, desc[UR36][R22.64+0x18] ;  /* 0x0000182416047980 */ /* 0x000ea2000c101900 */
[----:B------:R-:W-:-:S06]  /*7450*/  MOV R6, 0x0 ;  /* 0x0000000000067802 */ /* 0x000fcc0000000f00 */
[----:B------:R-:W0:Y:S02]  /*7460*/  LDC.64 R6, c[0x4][R6] ;  /* 0x0100000006067b82 */ /* 0x000e240000000a00 */
[----:B0-2---:R-:W-:-:S07]  /*7470*/  IMAD.WIDE R4, R4, 0x4, RZ ;  /* 0x0000000404047825 */ /* 0x005fce00078e02ff */
[----:B------:R-:W-:-:S07]  /*7480*/  LEPC R20, `(.L_x_104) ;  /* 0x000000001014794e */ /* 0x000fce0000000000 */
[----:B------:R-:W-:Y:S05]  /*7490*/  CALL.ABS.NOINC R6 ;  /* 0x0000000006007343 */ /* 0x000fea0003c00000 */
.L_x_104:
[----:B------:R-:W2:Y:S01]  /*74a0*/  LD.E R0, desc[UR36][R22.64+0x18] ;  /* 0x0000182416007980 */ /* 0x000ea2000c101900 */
[----:B------:R-:W-:Y:S01]  /*74b0*/  BSSY.RECONVERGENT B1, `(.L_x_105) ;  /* 0x000003a000017945 */ /* 0x000fe20003800200 */
[----:B--2---:R-:W-:-:S13]  /*74c0*/  ISETP.GE.AND P0, PT, R0, 0x1, PT ;  /* 0x000000010000780c */ /* 0x004fda0003f06270 */
[----:B------:R-:W-:Y:S05]  /*74d0*/  @!P0 BRA `(.L_x_106) ;  /* 0x0000000000dc8947 */ /* 0x000fea0003800000 */
[----:B------:R-:W-:-:S07]  /*74e0*/  IMAD.MOV.U32 R15, RZ, RZ, RZ ;  /* 0x000000ffff0f7224 */ /* 0x000fce00078e00ff */
.L_x_113:
        /* <DEDUP_REMOVED lines=12> */
.L_x_109:
        /* <DEDUP_REMOVED lines=9> */
.L_x_108:
[----:B------:R-:W-:Y:S05]  /*7640*/  BSYNC.RECONVERGENT B0 ;  /* 0x0000000000007941 */ /* 0x000fea0003800200 */
.L_x_107:
        /* <DEDUP_REMOVED lines=20> */
.L_x_111:
[----:B------:R-:W0:Y:S02]  /*7790*/  MUFU.RCP R3, R10 ;  /* 0x0000000a00037308 */ /* 0x000e240000001000 */
[----:B0-----:R-:W-:-:S04]  /*77a0*/  FFMA R0, R10, R3, -1 ;  /* 0xbf8000000a007423 */ /* 0x001fc80000000003 */
[----:B------:R-:W-:-:S04]  /*77b0*/  FADD.FTZ R0, -R0, -RZ ;  /* 0x800000ff00007221 */ /* 0x000fc80000010100 */
[----:B------:R-:W-:-:S07]  /*77c0*/  FFMA R3, R3, R0, R3 ;  /* 0x0000000003037223 */ /* 0x000fce0000000003 */
.L_x_112:
[----:B------:R-:W-:Y:S05]  /*77d0*/  BSYNC.RECONVERGENT B2 ;  /* 0x0000000000027941 */ /* 0x000fea0003800200 */
.L_x_110:
[C---:B------:R-:W-:Y:S01]  /*77e0*/  IMAD.WIDE.U32 R6, R15.reuse, 0x4, R4 ;  /* 0x000000040f067825 */ /* 0x040fe200078e0004 */
[----:B------:R0:W-:Y:S04]  /*77f0*/  ST.E desc[UR36][R8.64+0x8], R3 ;  /* 0x0000080308007985 */ /* 0x0001e8000c101924 */
[----:B------:R0:W-:Y:S04]  /*7800*/  ST.E desc[UR36][R6.64], R3 ;  /* 0x0000000306007985 */ /* 0x0001e8000c101924 */
[----:B------:R-:W2:Y:S01]  /*7810*/  LD.E R0, desc[UR36][R22.64+0x18] ;  /* 0x0000182416007980 */ /* 0x000ea2000c101900 */
[----:B------:R-:W-:-:S05]  /*7820*/  VIADD R15, R15, 0x1 ;  /* 0x000000010f0f7836 */ /* 0x000fca0000000000 */
[----:B--2---:R-:W-:-:S13]  /*7830*/  ISETP.GE.AND P0, PT, R15, R0, PT ;  /* 0x000000000f00720c */ /* 0x004fda0003f06270 */
[----:B0-----:R-:W-:Y:S05]  /*7840*/  @!P0 BRA `(.L_x_113) ;  /* 0xfffffffc00288947 */ /* 0x001fea000383ffff */
.L_x_106:
[----:B------:R-:W-:Y:S05]  /*7850*/  BSYNC.RECONVERGENT B1 ;  /* 0x0000000000017941 */ /* 0x000fea0003800200 */
.L_x_105:
[----:B------:R-:W-:Y:S01]  /*7860*/  IMAD.WIDE R4, R39, 0x4, R30 ;  /* 0x0000000427047825 */ /* 0x000fe200078e021e */
[----:B------:R0:W-:Y:S04]  /*7870*/  ST.E desc[UR36][R28.64], RZ ;  /* 0x000000ff1c007985 */ /* 0x0001e8000c101924 */
[----:B------:R0:W-:Y:S04]  /*7880*/  ST.E desc[UR36][R28.64+0x4], RZ ;  /* 0x000004ff1c007985 */ /* 0x0001e8000c101924 */
[----:B------:R-:W2:Y:S01]  /*7890*/  LD.E R4, desc[UR36][R4.64+-0x4] ;  /* 0xfffffc2404047980 */ /* 0x000ea2000c101900 */
[----:B------:R-:W-:Y:S01]  /*78a0*/  IMAD.MOV.U32 R9, RZ, RZ, 0x3f800000 ;  /* 0x3f800000ff097424 */ /* 0x000fe200078e00ff */
[----:B------:R-:W-:Y:S01]  /*78b0*/  BSSY.RECONVERGENT B0, `(.L_x_114) ;  /* 0x00000f6000007945 */ /* 0x000fe20003800200 */
[----:B------:R-:W-:-:S02]  /*78c0*/  IMAD.MOV.U32 R0, RZ, RZ, 0x2 ;  /* 0x00000002ff007424 */ /* 0x000fc400078e00ff */
[----:B------:R-:W-:Y:S01]  /*78d0*/  IMAD.MOV.U32 R3, RZ, RZ, 0x1 ;  /* 0x00000001ff037424 */ /* 0x000fe200078e00ff */
[----:B--2---:R-:W1:Y:S02]  /*78e0*/  F2I.TRUNC.NTZ R7, R4 ;  /* 0x0000000400077305 */ /* 0x004e64000020f100 */
[----:B-1----:R-:W-:-:S05]  /*78f0*/  IMAD.WIDE R6, R7, 0x4, R28 ;  /* 0x0000000407067825 */ /* 0x002fca00078e021c */
[----:B------:R0:W-:Y:S02]  /*7900*/  ST.E desc[UR36][R6.64], R9 ;  /* 0x0000000906007985 */ /* 0x0001e4000c101924 */
.L_x_129:
[----:B0-----:R-:W-:-:S05]  /*7910*/  IMAD.WIDE.U32 R6, R3, 0x10, R22 ;  /* 0x0000001003067825 */ /* 0x001fca00078e0016 */
[----:B------:R-:W2:Y:S01]  /*7920*/  LD.E R4, desc[UR36][R6.64+0x8] ;  /* 0x0000082406047980 */ /* 0x000ea2000c101900 */
[----:B------:R-:W-:Y:S01]  /*7930*/  BSSY.RECONVERGENT B1, `(.L_x_115) ;  /* 0x00000ea000017945 */ /* 0x000fe20003800200 */
[----:B--2---:R-:W-:Y:S01]  /*7940*/  ISETP.GE.AND P0, PT, R4, 0x1, PT ;  /* 0x000000010400780c */ /* 0x004fe20003f06270 */
[----:B------:R-:W-:Y:S02]  /*7950*/  IMAD.MOV.U32 R4, RZ, RZ, R0 ;  /* 0x000000ffff047224 */ /* 0x000fe400078e0000 */
[----:B------:R-:W-:-:S10]  /*7960*/  IMAD.MOV.U32 R0, RZ, RZ, R3 ;  /* 0x000000ffff007224 */ /* 0x000fd400078e0003 */
[----:B------:R-:W-:Y:S05]  /*7970*/  @!P0 BRA `(.L_x_116) ;  /* 0x0000000c00948947 */ /* 0x000fea0003800000 */
[----:B------:R-:W-:-:S13]  /*7980*/  ISETP.NE.AND P0, PT, R4, 0x2, PT ;  /* 0x000000020400780c */ /* 0x000fda0003f05270 */
[----:B------:R-:W-:Y:S05]  /*7990*/  @!P0 BRA `(.L_x_117) ;  /* 0x0000000c00508947 */ /* 0x000fea0003800000 */
[----:B------:R-:W-:-:S07]  /*79a0*/  IMAD.MOV.U32 R3, RZ, RZ, RZ ;  /* 0x000000ffff037224 */ /* 0x000fce00078e00ff */
.L_x_127:
[----:B------:R-:W2:Y:S04]  /*79b0*/  LD.E R4, desc[UR36][R6.64+0x18] ;  /* 0x0000182406047980 */ /* 0x000ea8000c101900 */
[----:B------:R0:W5:Y:S01]  /*79c0*/  LD.E.64 R8, desc[UR36][R6.64] ;  /* 0x0000002406087980 */ /* 0x000162000c101b00 */
[----:B------:R-:W-:Y:S01]  /*79d0*/  BSSY.RECONVERGENT B2, `(.L_x_118) ;  /* 0x00000c5000027945 */ /* 0x000fe20003800200 */
[----:B------:R-:W-:Y:S01]  /*79e0*/  IMAD.MOV.U32 R40, RZ, RZ, RZ ;  /* 0x000000ffff287224 */ /* 0x000fe200078e00ff */
[----:B--2---:R-:W-:-:S13]  /*79f0*/  ISETP.GE.AND P0, PT, R4, 0x1, PT ;  /* 0x000000010400780c */ /* 0x004fda0003f06270 */
[----:B0-----:R-:W-:Y:S05]  /*7a00*/  @!P0 BRA `(.L_x_119) ;  /* 0x0000000c00048947 */ /* 0x001fea0003800000 */
[----:B------:R0:W5:Y:S01]  /*7a10*/  LD.E.64 R10, desc[UR36][R6.64+0x10] ;  /* 0x00001024060a7980 */ /* 0x000162000c101b00 */
[C---:B------:R-:W-:Y:S01]  /*7a20*/  ISETP.GE.U32.AND P0, PT, R4.reuse, 0x10, PT ;  /* 0x000000100400780c */ /* 0x040fe20003f06070 */
[----:B------:R-:W-:Y:S01]  /*7a30*/  BSSY.RECONVERGENT B3, `(.L_x_120) ;  /* 0x000005c000037945 */ /* 0x000fe20003800200 */
[----:B------:R-:W-:Y:S02]  /*7a40*/  LOP3.LUT R5, R4, 0xf, RZ, 0xc0, !PT ;  /* 0x0000000f04057812 */ /* 0x000fe400078ec0ff */
[----:B------:R-:W-:Y:S02]  /*7a50*/  CS2R R40, SRZ ;  /* 0x0000000000287805 */ /* 0x000fe4000001ff00 */
[----:B------:R-:W-:-:S07]  /*7a60*/  ISETP.NE.AND P1, PT, R5, RZ, PT ;  /* 0x000000ff0500720c */ /* 0x000fce0003f25270 */
[----:B0-----:R-:W-:Y:S06]  /*7a70*/  @!P0 BRA `(.L_x_121) ;  /* 0x00000004005c8947 */ /* 0x001fec0003800000 */
[----:B------:R-:W-:Y:S01]  /*7a80*/  LOP3.LUT R41, R4, 0x7ffffff0, RZ, 0xc0, !PT ;  /* 0x7ffffff004297812 */ /* 0x000fe200078ec0ff */
[----:B------:R-:W-:Y:S02]  /*7a90*/  IMAD.MOV.U32 R40, RZ, RZ, RZ ;  /* 0x000000ffff287224 */ /* 0x000fe400078e00ff */
[----:B------:R-:W-:-:S07]  /*7aa0*/  IMAD.MOV.U32 R38, RZ, RZ, RZ ;  /* 0x000000ffff267224 */ /* 0x000fce00078e00ff */
.L_x_122:
[----:B-----5:R-:W-:-:S05]  /*7ab0*/  IMAD.WIDE.U32 R12, R38, 0x18, R10 ;  /* 0x00000018260c7825 */ /* 0x020fca00078e000a */
[----:B------:R-:W2:Y:S04]  /*7ac0*/  LD.E.64 R24, desc[UR36][R12.64] ;  /* 0x000000240c187980 */ /* 0x000ea8000c101b00 */
[----:B------:R-:W3:Y:S04]  /*7ad0*/  LD.E R14, desc[UR36][R12.64+0x10] ;  /* 0x000010240c0e7980 */ /* 0x000ee8000c101900 */
[----:B------:R-:W4:Y:S04]  /*7ae0*/  LD.E R20, desc[UR36][R12.64+0x28] ;  /* 0x000028240c147980 */ /* 0x000f28000c101900 */
[----:B------:R-:W4:Y:S01]  /*7af0*/  LD.E R42, desc[UR36][R12.64+0x178] ;  /* 0x000178240c2a7980 */ /* 0x000f22000c101900 */
[----:B--2---:R-:W-:-:S06]  /*7b00*/  IMAD.WIDE.U32 R24, R3, 0x4, R24 ;  /* 0x0000000403187825 */ /* 0x004fcc00078e0018 */
[----:B------:R-:W3:Y:S04]  /*7b10*/  LD.E R25, desc[UR36][R24.64] ;  /* 0x0000002418197980 */ /* 0x000ee8000c101900 */
[----:B------:R-:W2:Y:S01]  /*7b20*/  LD.E R24, desc[UR36][R12.64+0x40] ;  /* 0x000040240c187980 */ /* 0x000ea2000c101900 */
[----:B---3--:R-:W-:-:S03]  /*7b30*/  FFMA R40, R25, R14, R40 ;  /* 0x0000000e19287223 */ /* 0x008fc60000000028 */
[----:B------:R-:W3:Y:S02]  /*7b40*/  LD.E.64 R14, desc[UR36][R12.64+0x18] ;  /* 0x000018240c0e7980 */ /* 0x000ee4000c101b00 */
[----:B---3--:R-:W-:-:S06]  /*7b50*/  IMAD.WIDE.U32 R14, R3, 0x4, R14 ;  /* 0x00000004030e7825 */ /* 0x008fcc00078e000e */
[----:B------:R-:W4:Y:S04]  /*7b60*/  LD.E R15, desc[UR36][R14.64] ;  /* 0x000000240e0f7980 */ /* 0x000f28000c101900 */
[----:B------:R-:W3:Y:S01]  /*7b70*/  LD.E R14, desc[UR36][R12.64+0x58] ;  /* 0x000058240c0e7980 */ /* 0x000ee2000c101900 */
[----:B----4-:R-:W-:-:S03]  /*7b80*/  FFMA R40, R15, R20, R40 ;  /* 0x000000140f287223 */ /* 0x010fc60000000028 */
[----:B------:R-:W4:Y:S02]  /*7b90*/  LD.E.64 R20, desc[UR36][R12.64+0x30] ;  /* 0x000030240c147980 */ /* 0x000f24000c101b00 */
[----:B----4-:R-:W-:-:S06]  /*7ba0*/  IMAD.WIDE.U32 R20, R3, 0x4, R20 ;  /* 0x0000000403147825 */ /* 0x010fcc00078e0014 */
[----:B------:R-:W2:Y:S04]  /*7bb0*/  LD.E R21, desc[UR36][R20.64] ;  /* 0x0000002414157980 */ /* 0x000ea8000c101900 */
[----:B------:R-:W4:Y:S01]  /*7bc0*/  LD.E R20, desc[UR36][R12.64+0x70] ;  /* 0x000070240c147980 */ /* 0x000f22000c101900 */
[----:B--2---:R-:W-:-:S03]  /*7bd0*/  FFMA R40, R21, R24, R40 ;  /* 0x0000001815287223 */ /* 0x004fc60000000028 */
[----:B------:R-:W2:Y:S02]  /*7be0*/  LD.E.64 R24, desc[UR36][R12.64+0x48] ;  /* 0x000048240c187980 */ /* 0x000ea4000c101b00 */
        /* <DEDUP_REMOVED lines=51> */
[----:B------:R-:W4:Y:S02]  /*7f20*/  LD.E R15, desc[UR36][R14.64] ;  /* 0x000000240e0f7980 */ /* 0x000f24000c101900 */
[----:B----4-:R-:W-:Y:S02]  /*7f30*/  FFMA R40, R15, R20, R40 ;  /* 0x000000140f287223 */ /* 0x010fe40000000028 */
[----:B------:R-:W3:Y:S02]  /*7f40*/  LD.E.64 R20, desc[UR36][R12.64+0x150] ;  /* 0x000150240c147980 */ /* 0x000ee4000c101b00 */
[----:B---3--:R-:W-:-:S06]  /*7f50*/  IMAD.WIDE.U32 R20, R3, 0x4, R20 ;  /* 0x0000000403147825 */ /* 0x008fcc00078e0014 */
[----:B------:R-:W2:Y:S02]  /*7f60*/  LD.E R21, desc[UR36][R20.64] ;  /* 0x0000002414157980 */ /* 0x000ea4000c101900 */
[----:B--2---:R-:W-:Y:S02]  /*7f70*/  FFMA R40, R21, R24, R40 ;  /* 0x0000001815287223 */ /* 0x004fe40000000028 */
[----:B------:R-:W2:Y:S01]  /*7f80*/  LD.E.64 R24, desc[UR36][R12.64+0x168] ;  /* 0x000168240c187980 */ /* 0x000ea2000c101b00 */
[----:B------:R-:W-:-:S05]  /*7f90*/  VIADD R38, R38, 0x10 ;  /* 0x0000001026267836 */ /* 0x000fca0000000000 */
[----:B------:R-:W-:Y:S01]  /*7fa0*/  ISETP.NE.AND P0, PT, R38, R41, PT ;  /* 0x000000292600720c */ /* 0x000fe20003f05270 */
[----:B--2---:R-:W-:-:S06]  /*7fb0*/  IMAD.WIDE.U32 R24, R3, 0x4, R24 ;  /* 0x0000000403187825 */ /* 0x004fcc00078e0018 */
[----:B------:R-:W2:Y:S02]  /*7fc0*/  LD.E R25, desc[UR36][R24.64] ;  /* 0x0000002418197980 */ /* 0x000ea4000c101900 */
[----:B--2---:R-:W-:-:S04]  /*7fd0*/  FFMA R40, R25, R42, R40 ;  /* 0x0000002a19287223 */ /* 0x004fc80000000028 */
[----:B------:R-:W-:Y:S05]  /*7fe0*/  @P0 BRA `(.L_x_122) ;  /* 0xfffffff800b00947 */ /* 0x000fea000383ffff */
.L_x_121:
[----:B------:R-:W-:Y:S05]  /*7ff0*/  BSYNC.RECONVERGENT B3 ;  /* 0x0000000000037941 */ /* 0x000fea0003800200 */
.L_x_120:
[----:B------:R-:W-:Y:S05]  /*8000*/  @!P1 BRA `(.L_x_119) ;  /* 0x0000000400849947 */ /* 0x000fea0003800000 */
[----:B------:R-:W-:Y:S01]  /*8010*/  ISETP.GE.U32.AND P0, PT, R5, 0x8, PT ;  /* 0x000000080500780c */ /* 0x000fe20003f06070 */
[----:B------:R-:W-:Y:S01]  /*8020*/  BSSY.RECONVERGENT B3, `(.L_x_123) ;  /* 0x000002e000037945 */ /* 0x000fe20003800200 */
[----:B------:R-:W-:-:S04]  /*8030*/  LOP3.LUT R24, R4, 0x7, RZ, 0xc0, !PT ;  /* 0x0000000704187812 */ /* 0x000fc800078ec0ff */
[----:B------:R-:W-:-:S07]  /*8040*/  ISETP.NE.AND P1, PT, R24, RZ, PT ;  /* 0x000000ff1800720c */ /* 0x000fce0003f25270 */
[----:B------:R-:W-:Y:S06]  /*8050*/  @!P0 BRA `(.L_x_124) ;  /* 0x0000000000a88947 */ /* 0x000fec0003800000 */
[----:B-----5:R-:W-:-:S05]  /*8060*/  IMAD.WIDE.U32 R14, R41, 0x18, R10 ;  /* 0x00000018290e7825 */ /* 0x020fca00078e000a */
[----:B------:R-:W2:Y:S04]  /*8070*/  LD.E.64 R20, desc[UR36][R14.64] ;  /* 0x000000240e147980 */ /* 0x000ea8000c101b00 */
[----:B------:R-:W3:Y:S04]  /*8080*/  LD.E.64 R12, desc[UR36][R14.64+0x18] ;  /* 0x000018240e0c7980 */ /* 0x000ee8000c101b00 */
[----:B------:R-:W4:Y:S04]  /*8090*/  LD.E R5, desc[UR36][R14.64+0x10] ;  /* 0x000010240e057980 */ /* 0x000f28000c101900 */
[----:B------:R-:W4:Y:S04]  /*80a0*/  LD.E.64 R42, desc[UR36][R14.64+0x30] ;  /* 0x000030240e2a7980 */ /* 0x000f28000c101b00 */
[----:B------:R-:W4:Y:S01]  /*80b0*/  LD.E R25, desc[UR36][R14.64+0x28] ;  /* 0x000028240e197980 */ /* 0x000f22000c101900 */
[----:B--2---:R-:W-:-:S04]  /*80c0*/  IMAD.WIDE.U32 R20, R3, 0x4, R20 ;  /* 0x0000000403147825 */ /* 0x004fc800078e0014 */
[C---:B---3--:R-:W-:Y:S02]  /*80d0*/  IMAD.WIDE.U32 R12, R3.reuse, 0x4, R12 ;  /* 0x00000004030c7825 */ /* 0x048fe400078e000c */
[----:B------:R-:W2:Y:S04]  /*80e0*/  LD.E R21, desc[UR36][R20.64] ;  /* 0x0000002414157980 */ /* 0x000ea8000c101900 */
[----:B------:R-:W3:Y:S01]  /*80f0*/  LD.E R12, desc[UR36][R12.64] ;  /* 0x000000240c0c7980 */ /* 0x000ee2000c101900 */
[----:B----4-:R-:W-:-:S06]  /*8100*/  IMAD.WIDE.U32 R42, R3, 0x4, R42 ;  /* 0x00000004032a7825 */ /* 0x010fcc00078e002a */
[----:B------:R-:W4:Y:S01]  /*8110*/  LD.E R42, desc[UR36][R42.64] ;  /* 0x000000242a2a7980 */ /* 0x000f22000c101900 */
[----:B--2---:R-:W-:-:S03]  /*8120*/  FFMA R5, R21, R5, R40 ;  /* 0x0000000515057223 */ /* 0x004fc60000000028 */
[----:B------:R-:W2:Y:S01]  /*8130*/  LD.E.64 R20, desc[UR36][R14.64+0x48] ;  /* 0x000048240e147980 */ /* 0x000ea2000c101b00 */
[----:B---3--:R-:W-:-:S03]  /*8140*/  FFMA R5, R12, R25, R5 ;  /* 0x000000190c057223 */ /* 0x008fc60000000005 */
[----:B------:R-:W4:Y:S04]  /*8150*/  LD.E R25, desc[UR36][R14.64+0x40] ;  /* 0x000040240e197980 */ /* 0x000f28000c101900 */
[----:B------:R-:W3:Y:S04]  /*8160*/  LD.E.64 R12, desc[UR36][R14.64+0x60] ;  /* 0x000060240e0c7980 */ /* 0x000ee8000c101b00 */
[----:B------:R-:W3:Y:S01]  /*8170*/  LD.E R40, desc[UR36][R14.64+0xb8] ;  /* 0x0000b8240e287980 */ /* 0x000ee2000c101900 */
[----:B--2---:R-:W-:-:S04]  /*8180*/  IMAD.WIDE.U32 R20, R3, 0x4, R20 ;  /* 0x0000000403147825 */ /* 0x004fc800078e0014 */
[----:B----4-:R-:W-:Y:S02]  /*8190*/  FFMA R5, R42, R25, R5 ;  /* 0x000000192a057223 */ /* 0x010fe40000000005 */
[----:B------:R-:W2:Y:S04]  /*81a0*/  LD.E R20, desc[UR36][R20.64] ;  /* 0x0000002414147980 */ /* 0x000ea8000c101900 */
[----:B------:R-:W2:Y:S01]  /*81b0*/  LD.E R25, desc[UR36][R14.64+0x58] ;  /* 0x000058240e197980 */ /* 0x000ea2000c101900 */
[----:B---3--:R-:W-:-:S03]  /*81c0*/  IMAD.WIDE.U32 R12, R3, 0x4, R12 ;  /* 0x00000004030c7825 */ /* 0x008fc600078e000c */
[----:B------:R-:W3:Y:S04]  /*81d0*/  LD.E.64 R42, desc[UR36][R14.64+0x78] ;  /* 0x000078240e2a7980 */ /* 0x000ee8000c101b00 */
[----:B------:R-:W4:Y:S01]  /*81e0*/  LD.E R12, desc[UR36][R12.64] ;  /* 0x000000240c0c7980 */ /* 0x000f22000c101900 */
[----:B--2---:R-:W-:-:S03]  /*81f0*/  FFMA R5, R20, R25, R5 ;  /* 0x0000001914057223 */ /* 0x004fc60000000005 */
[----:B------:R-:W4:Y:S01]  /*8200*/  LD.E R25, desc[UR36][R14.64+0x70] ;  /* 0x000070240e197980 */ /* 0x000f22000c101900 */
[----:B---3--:R-:W-:-:S03]  /*8210*/  IMAD.WIDE.U32 R42, R3, 0x4, R42 ;  /* 0x00000004032a7825 */ /* 0x008fc600078e002a */
[----:B------:R-:W2:Y:S04]  /*8220*/  LD.E.64 R20, desc[UR36][R14.64+0x90] ;  /* 0x000090240e147980 */ /* 0x000ea8000c101b00 */
[----:B------:R-:W3:Y:S01]  /*8230*/  LD.E R42, desc[UR36][R42.64] ;  /* 0x000000242a2a7980 */ /* 0x000ee2000c101900 */
[----:B----4-:R-:W-:-:S03]  /*8240*/  FFMA R5, R12, R25, R5 ;  /* 0x000000190c057223 */ /* 0x010fc60000000005 */
[----:B------:R-:W4:Y:S04]  /*8250*/  LD.E.64 R12, desc[UR36][R14.64+0xa8] ;  /* 0x0000a8240e0c7980 */ /* 0x000f28000c101b00 */
[----:B------:R-:W3:Y:S01]  /*8260*/  LD.E R25, desc[UR36][R14.64+0x88] ;  /* 0x000088240e197980 */ /* 0x000ee2000c101900 */
[----:B--2---:R-:W-:-:S06]  /*8270*/  IMAD.WIDE.U32 R20, R3, 0x4, R20 ;  /* 0x0000000403147825 */ /* 0x004fcc00078e0014 */
[----:B------:R-:W2:Y:S01]  /*8280*/  LD.E R20, desc[UR36][R20.64] ;  /* 0x0000002414147980 */ /* 0x000ea2000c101900 */
[----:B----4-:R-:W-:-:S04]  /*8290*/  IMAD.WIDE.U32 R12, R3, 0x4, R12 ;  /* 0x00000004030c7825 */ /* 0x010fc800078e000c */
[----:B---3--:R-:W-:Y:S02]  /*82a0*/  FFMA R5, R42, R25, R5 ;  /* 0x000000192a057223 */ /* 0x008fe40000000005 */
[----:B------:R-:W2:Y:S04]  /*82b0*/  LD.E R25, desc[UR36][R14.64+0xa0] ;  /* 0x0000a0240e197980 */ /* 0x000ea8000c101900 */
[----:B------:R-:W3:Y:S01]  /*82c0*/  LD.E R12, desc[UR36][R12.64] ;  /* 0x000000240c0c7980 */ /* 0x000ee2000c101900 */
[----:B------:R-:W-:Y:S02]  /*82d0*/  VIADD R41, R41, 0x8 ;  /* 0x0000000829297836 */ /* 0x000fe40000000000 */
[----:B--2---:R-:W-:-:S04]  /*82e0*/  FFMA R5, R20, R25, R5 ;  /* 0x0000001914057223 */ /* 0x004fc80000000005 */
[----:B---3--:R-:W-:-:S07]  /*82f0*/  FFMA R40, R12, R40, R5 ;  /* 0x000000280c287223 */ /* 0x008fce0000000005 */
.L_x_124:
[----:B------:R-:W-:Y:S05]  /*8300*/  BSYNC.RECONVERGENT B3 ;  /* 0x0000000000037941 */ /* 0x000fea0003800200 */
.L_x_123:
        /* <DEDUP_REMOVED lines=10> */
[----:B------:R-:W4:Y:S01]  /*83b0*/  LD.E.64 R24, desc[UR36][R12.64+0x30] ;  /* 0x000030240c187980 */ /* 0x000f22000c101b00 */
[----:B--2---:R-:W-:-:S04]  /*83c0*/  IMAD.WIDE.U32 R14, R3, 0x4, R14 ;  /* 0x00000004030e7825 */ /* 0x004fc800078e000e */
[C---:B---3--:R-:W-:Y:S02]  /*83d0*/  IMAD.WIDE.U32 R42, R3.reuse, 0x4, R4 ;  /* 0x00000004032a7825 */ /* 0x048fe400078e0004 */
[----:B------:R-:W2:Y:S04]  /*83e0*/  LD.E R15, desc[UR36][R14.64] ;  /* 0x000000240e0f7980 */ /* 0x000ea8000c101900 */
[----:B------:R-:W3:Y:S04]  /*83f0*/  LD.E R42, desc[UR36][R42.64] ;  /* 0x000000242a2a7980 */ /* 0x000ee8000c101900 */
[----:B------:R-:W3:Y:S01]  /*8400*/  LD.E R4, desc[UR36][R12.64+0x28] ;  /* 0x000028240c047980 */ /* 0x000ee2000c101900 */
[----:B----4-:R-:W-:-:S03]  /*8410*/  IMAD.WIDE.U32 R24, R3, 0x4, R24 ;  /* 0x0000000403187825 */ /* 0x010fc600078e0018 */
[----:B------:R-:W4:Y:S04]  /*8420*/  LD.E R14, desc[UR36][R12.64+0x40] ;  /* 0x000040240c0e7980 */ /* 0x000f28000c101900 */
[----:B------:R-:W4:Y:S01]  /*8430*/  LD.E R24, desc[UR36][R24.64] ;  /* 0x0000002418187980 */ /* 0x000f22000c101900 */
[----:B--2---:R-:W-:-:S03]  /*8440*/  FFMA R21, R15, R21, R40 ;  /* 0x000000150f157223 */ /* 0x004fc60000000028 */
[----:B------:R-:W2:Y:S01]  /*8450*/  LD.E R40, desc[UR36][R12.64+0x58] ;  /* 0x000058240c287980 */ /* 0x000ea2000c101900 */
[----:B---3--:R-:W-:-:S03]  /*8460*/  FFMA R21, R42, R4, R21 ;  /* 0x000000042a157223 */ /* 0x008fc60000000015 */
[----:B------:R-:W3:Y:S02]  /*8470*/  LD.E.64 R4, desc[UR36][R12.64+0x48] ;  /* 0x000048240c047980 */ /* 0x000ee4000c101b00 */
[----:B---3--:R-:W-:-:S06]  /*8480*/  IMAD.WIDE.U32 R4, R3, 0x4, R4 ;  /* 0x0000000403047825 */ /* 0x008fcc00078e0004 */
[----:B------:R-:W2:Y:S01]  /*8490*/  LD.E R5, desc[UR36][R4.64] ;  /* 0x0000002404057980 */ /* 0x000ea2000c101900 */
[----:B----4-:R-:W-:Y:S01]  /*84a0*/  FFMA R14, R24, R14, R21 ;  /* 0x0000000e180e7223 */ /* 0x010fe20000000015 */
[----:B------:R-:W-:-:S03]  /*84b0*/  VIADD R41, R41, 0x4 ;  /* 0x0000000429297836 */ /* 0x000fc60000000000 */
[----:B--2---:R-:W-:-:S07]  /*84c0*/  FFMA R40, R5, R40, R14 ;  /* 0x0000002805287223 */ /* 0x004fce000000000e */
.L_x_126:
[----:B------:R-:W-:Y:S05]  /*84d0*/  BSYNC.RECONVERGENT B3 ;  /* 0x0000000000037941 */ /* 0x000fea0003800200 */
.L_x_125:
[----:B------:R-:W-:Y:S05]  /*84e0*/  @!P1 BRA `(.L_x_119) ;  /* 0x00000000004c9947 */ /* 0x000fea0003800000 */
[----:B-----5:R-:W-:-:S05]  /*84f0*/  IMAD.WIDE.U32 R10, R41, 0x18, R10 ;  /* 0x00000018290a7825 */ /* 0x020fca00078e000a */
[----:B------:R-:W2:Y:S04]  /*8500*/  LD.E.64 R4, desc[UR36][R10.64] ;  /* 0x000000240a047980 */ /* 0x000ea8000c101b00 */
[----:B------:R-:W3:Y:S01]  /*8510*/  LD.E R12, desc[UR36][R10.64+0x10] ;  /* 0x000010240a0c7980 */ /* 0x000ee2000c101900 */
[----:B------:R-:W-:Y:S01]  /*8520*/  ISETP.NE.AND P0, PT, R20, 0x1, PT ;  /* 0x000000011400780c */ /* 0x000fe20003f05270 */
[----:B--2---:R-:W-:-:S06]  /*8530*/  IMAD.WIDE.U32 R4, R3, 0x4, R4 ;  /* 0x0000000403047825 */ /* 0x004fcc00078e0004 */
[----:B------:R-:W3:Y:S02]  /*8540*/  LD.E R5, desc[UR36][R4.64] ;  /* 0x0000002404057980 */ /* 0x000ee4000c101900 */
[----:B---3--:R-:W-:-:S04]  /*8550*/  FFMA R40, R5, R12, R40 ;  /* 0x0000000c05287223 */ /* 0x008fc80000000028 */
[----:B------:R-:W-:Y:S05]  /*8560*/  @!P0 BRA `(.L_x_119) ;  /* 0x00000000002c8947 */ /* 0x000fea0003800000 */
[----:B------:R-:W-:Y:S01]  /*8570*/  ISETP.NE.AND P0, PT, R20, 0x2, PT ;  /* 0x000000021400780c */ /* 0x000fe20003f05270 */
[----:B------:R-:W2:Y:S04]  /*8580*/  LD.E.64 R12, desc[UR36][R10.64+0x18] ;  /* 0x000018240a0c7980 */ /* 0x000ea8000c101b00 */
[----:B------:R-:W3:Y:S08]  /*8590*/  LD.E R14, desc[UR36][R10.64+0x28] ;  /* 0x000028240a0e7980 */ /* 0x000ef0000c101900 */
[----:B------:R-:W4:Y:S04]  /*85a0*/  @P0 LD.E.64 R4, desc[UR36][R10.64+0x30] ;  /* 0x000030240a040980 */ /* 0x000f28000c101b00 */
[----:B------:R-:W5:Y:S01]  /*85b0*/  @P0 LD.E R15, desc[UR36][R10.64+0x40] ;  /* 0x000040240a0f0980 */ /* 0x000f62000c101900 */
[----:B--2---:R-:W-:-:S06]  /*85c0*/  IMAD.WIDE.U32 R12, R3, 0x4, R12 ;  /* 0x00000004030c7825 */ /* 0x004fcc00078e000c */
[----:B------:R-:W3:Y:S01]  /*85d0*/  LD.E R13, desc[UR36][R12.64] ;  /* 0x000000240c0d7980 */ /* 0x000ee2000c101900 */
[----:B----4-:R-:W-:-:S06]  /*85e0*/  @P0 IMAD.WIDE.U32 R4, R3, 0x4, R4 ;  /* 0x0000000403040825 */ /* 0x010fcc00078e0004 */
[----:B------:R-:W5:Y:S01]  /*85f0*/  @P0 LD.E R5, desc[UR36][R4.64] ;  /* 0x0000002404050980 */ /* 0x000f62000c101900 */
[----:B---3--:R-:W-:-:S04]  /*8600*/  FFMA R40, R13, R14, R40 ;  /* 0x0000000e0d287223 */ /* 0x008fc80000000028 */
[----:B-----5:R-:W-:-:S07]  /*8610*/  @P0 FFMA R40, R5, R15, R40 ;  /* 0x0000000f05280223 */ /* 0x020fce0000000028 */
.L_x_119:
[----:B------:R-:W-:Y:S05]  /*8620*/  BSYNC.RECONVERGENT B2 ;  /* 0x0000000000027941 */ /* 0x000fea0003800200 */
.L_x_118:
[----:B-----5:R-:W-:-:S05]  /*8630*/  IMAD.WIDE.U32 R8, R3, 0x18, R8 ;  /* 0x0000001803087825 */ /* 0x020fca00078e0008 */
[----:B------:R-:W2:Y:S02]  /*8640*/  LD.E R5, desc[UR36][R8.64+0x8] ;  /* 0x0000082408057980 */ /* 0x000ea4000c101900 */
[C---:B--2---:R-:W-:Y:S01]  /*8650*/  FMUL R40, R5.reuse, R40 ;  /* 0x0000002805287220 */ /* 0x044fe20000400000 */
[----:B------:R-:W-:-:S04]  /*8660*/  FADD R5, -R5, 1 ;  /* 0x3f80000005057421 */ /* 0x000fc80000000100 */
[----:B------:R-:W-:-:S05]  /*8670*/  FMUL R5, R40, R5 ;  /* 0x0000000528057220 */ /* 0x000fca0000400000 */
[----:B------:R0:W-:Y:S04]  /*8680*/  ST.E desc[UR36][R8.64+0x10], R5 ;  /* 0x0000100508007985 */ /* 0x0001e8000c101924 */
[----:B------:R-:W2:Y:S01]  /*8690*/  LD.E R4, desc[UR36][R6.64+0x8] ;  /* 0x0000082406047980 */ /* 0x000ea2000c101900 */
[----:B------:R-:W-:-:S05]  /*86a0*/  VIADD R3, R3, 0x1 ;  /* 0x0000000103037836 */ /* 0x000fca0000000000 */
[----:B--2---:R-:W-:-:S13]  /*86b0*/  ISETP.GE.AND P0, PT, R3, R4, PT ;  /* 0x000000040300720c */ /* 0x004fda0003f06270 */
[----:B0-----:R-:W-:Y:S05]  /*86c0*/  @!P0 BRA `(.L_x_127) ;  /* 0xfffffff000b88947 */ /* 0x001fea000383ffff */
[----:B------:R-:W-:Y:S05]  /*86d0*/  BRA `(.L_x_116) ;  /* 0x00000000003c7947 */ /* 0x000fea0003800000 */
.L_x_117:
[----:B------:R-:W-:-:S07]  /*86e0*/  IMAD.MOV.U32 R3, RZ, RZ, RZ ;  /* 0x000000ffff037224 */ /* 0x000fce00078e00ff */
.L_x_128:
[----:B------:R-:W2:Y:S01]  /*86f0*/  LD.E.64 R4, desc[UR36][R6.64] ;  /* 0x0000002406047980 */ /* 0x000ea2000c101b00 */
[----:B------:R-:W-:-:S06]  /*8700*/  IMAD.WIDE.U32 R8, R3, 0x4, R28 ;  /* 0x0000000403087825 */ /* 0x000fcc00078e001c */
[----:B------:R-:W3:Y:S01]  /*8710*/  LD.E R8, desc[UR36][R8.64] ;  /* 0x0000002408087980 */ /* 0x000ee2000c101900 */
[----:B--2---:R-:W-:-:S05]  /*8720*/  IMAD.WIDE.U32 R4, R3, 0x18, R4 ;  /* 0x0000001803047825 */ /* 0x004fca00078e0004 */
[----:B------:R-:W3:Y:S02]  /*8730*/  LD.E R11, desc[UR36][R4.64+0x8] ;  /* 0x00000824040b7980 */ /* 0x000ee4000c101900 */
[----:B---3--:R-:W-:Y:S01]  /*8740*/  FADD R10, R8, -R11 ;  /* 0x8000000b080a7221 */ /* 0x008fe20000000000 */
[----:B------:R-:W-:-:S03]  /*8750*/  FADD R13, -R11, 1 ;  /* 0x3f8000000b0d7421 */ /* 0x000fc60000000100 */
[----:B------:R-:W-:-:S04]  /*8760*/  FMUL R10, R11, R10 ;  /* 0x0000000a0b0a7220 */ /* 0x000fc80000400000 */
[----:B------:R-:W-:-:S05]  /*8770*/  FMUL R13, R10, R13 ;  /* 0x0000000d0a0d7220 */ /* 0x000fca0000400000 */
[----:B------:R0:W-:Y:S04]  /*8780*/  ST.E desc[UR36][R4.64+0x10], R13 ;  /* 0x0000100d04007985 */ /* 0x0001e8000c101924 */
[----:B------:R-:W2:Y:S01]  /*8790*/  LD.E R10, desc[UR36][R6.64+0x8] ;  /* 0x00000824060a7980 */ /* 0x000ea2000c101900 */
[----:B------:R-:W-:-:S05]  /*87a0*/  VIADD R3, R3, 0x1 ;  /* 0x0000000103037836 */ /* 0x000fca0000000000 */
[----:B--2---:R-:W-:-:S13]  /*87b0*/  ISETP.GE.AND P0, PT, R3, R10, PT ;  /* 0x0000000a0300720c */ /* 0x004fda0003f06270 */
[----:B0-----:R-:W-:Y:S05]  /*87c0*/  @!P0 BRA `(.L_x_128) ;  /* 0xfffffffc00c88947 */ /* 0x001fea000383ffff */
.L_x_116:
[----:B------:R-:W-:Y:S05]  /*87d0*/  BSYNC.RECONVERGENT B1 ;  /* 0x0000000000017941 */ /* 0x000fea0003800200 */
.L_x_115:
[C---:B------:R-:W-:Y:S01]  /*87e0*/  ISETP.NE.AND P0, PT, R0.reuse, RZ, PT ;  /* 0x000000ff0000720c */ /* 0x040fe20003f05270 */
[----:B------:R-:W-:-:S12]  /*87f0*/  VIADD R3, R0, 0xffffffff ;  /* 0xffffffff00037836 */ /* 0x000fd80000000000 */
[----:B------:R-:W-:Y:S05]  /*8800*/  @P0 BRA `(.L_x_129) ;  /* 0xfffffff000400947 */ /* 0x000fea000383ffff */
[----:B------:R-:W-:Y:S05]  /*8810*/  BSYNC.RECONVERGENT B0 ;  /* 0x0000000000007941 */ /* 0x000fea0003800200 */
.L_x_114:
[----:B------:R-:W2:Y:S01]  /*8820*/  LD.E R4, desc[UR36][R22.64+0x8] ;  /* 0x0000082416047980 */ /* 0x000ea2000c101900 */
[----:B------:R-:W-:Y:S01]  /*8830*/  BSSY.RECONVERGENT B0, `(.L_x_130) ;  /* 0x000002c000007945 */ /* 0x000fe20003800200 */
[----:B--2---:R-:W-:-:S13]  /*8840*/  ISETP.GE.AND P0, PT, R4, 0x1, PT ;  /* 0x000000010400780c */ /* 0x004fda0003f06270 */
[----:B------:R-:W-:Y:S05]  /*8850*/  @!P0 BRA `(.L_x_131) ;  /* 0x0000000000a48947 */ /* 0x000fea0003800000 */
[----:B------:R-:W-:Y:S01]  /*8860*/  BSSY.RECONVERGENT B1, `(.L_x_132) ;  /* 0x0000027000017945 */ /* 0x000fe20003800200 */
[----:B------:R-:W-:-:S07]  /*8870*/  IMAD.MOV.U32 R0, RZ, RZ, RZ ;  /* 0x000000ffff007224 */ /* 0x000fce00078e00ff */
.L_x_137:
[----:B------:R-:W2:Y:S02]  /*8880*/  LD.E.64 R4, desc[UR36][R22.64] ;  /* 0x0000002416047980 */ /* 0x000ea4000c101b00 */
[----:B--2---:R-:W-:-:S05]  /*8890*/  IMAD.WIDE.U32 R4, R0, 0x18, R4 ;  /* 0x0000001800047825 */ /* 0x004fca00078e0004 */
[----:B------:R-:W2:Y:S01]  /*88a0*/  LD.E R3, desc[UR36][R4.64+0x14] ;  /* 0x0000142404037980 */ /* 0x000ea2000c101900 */
[----:B------:R-:W-:Y:S01]  /*88b0*/  BSSY.RECONVERGENT B2, `(.L_x_133) ;  /* 0x0000016000027945 */ /* 0x000fe20003800200 */
[----:B--2---:R-:W-:-:S13]  /*88c0*/  ISETP.GE.AND P0, PT, R3, 0x2, PT ;  /* 0x000000020300780c */ /* 0x004fda0003f06270 */
[----:B------:R-:W-:Y:S05]  /*88d0*/  @!P0 BRA `(.L_x_134) ;  /* 0x00000000004c8947 */ /* 0x000fea0003800000 */
[----:B------:R-:W-:Y:S01]  /*88e0*/  BSSY.RECONVERGENT B3, `(.L_x_135) ;  /* 0x0000011000037945 */ /* 0x000fe20003800200 */
[----:B------:R-:W-:-:S07]  /*88f0*/  IMAD.MOV.U32 R3, RZ, RZ, RZ ;  /* 0x000000ffff037224 */ /* 0x000fce00078e00ff */
.L_x_136:
[----:B------:R-:W2:Y:S01]  /*8900*/  LD.E.64 R6, desc[UR36][R4.64] ;  /* 0x0000002404067980 */ /* 0x000ea2000c101b00 */
[C---:B------:R-:W-:Y:S01]  /*8910*/  IMAD.WIDE.U32 R8, R3.reuse, 0x4, R30 ;  /* 0x0000000403087825 */ /* 0x040fe200078e001e */
[----:B------:R-:W0:Y:S02]  /*8920*/  LDCU UR4, c[0x0][0x394] ;  /* 0x00007280ff0477ac */ /* 0x000e240008000800 */
[----:B------:R-:W0:Y:S04]  /*8930*/  LD.E R10, desc[UR36][R4.64+0x10] ;  /* 0x00001024040a7980 */ /* 0x000e28000c101900 */
[----:B------:R-:W3:Y:S01]  /*8940*/  LD.E R9, desc[UR36][R8.64] ;  /* 0x0000002408097980 */ /* 0x000ee2000c101900 */
[----:B--2---:R-:W-:-:S05]  /*8950*/  IMAD.WIDE.U32 R6, R3, 0x4, R6 ;  /* 0x0000000403067825 */ /* 0x004fca00078e0006 */
[----:B------:R-:W3:Y:S01]  /*8960*/  LD.E R11, desc[UR36][R6.64] ;  /* 0x00000024060b7980 */ /* 0x000ee2000c101900 */
[----:B0-----:R-:W-:-:S04]  /*8970*/  FMUL R10, R10, UR4 ;  /* 0x000000040a0a7c20 */ /* 0x001fc80008400000 */
[----:B---3--:R-:W-:-:S05]  /*8980*/  FFMA R11, R10, R9, R11 ;  /* 0x000000090a0b7223 */ /* 0x008fca000000000b */
[----:B------:R0:W-:Y:S04]  /*8990*/  ST.E desc[UR36][R6.64], R11 ;  /* 0x0000000b06007985 */ /* 0x0001e8000c101924 */
[----:B------:R-:W2:Y:S01]  /*89a0*/  LD.E R10, desc[UR36][R4.64+0x14] ;  /* 0x00001424040a7980 */ /* 0x000ea2000c101900 */
[----:B------:R-:W-:Y:S02]  /*89b0*/  VIADD R3, R3, 0x1 ;  /* 0x0000000103037836 */ /* 0x000fe40000000000 */
[----:B--2---:R-:W-:-:S05]  /*89c0*/  VIADD R12, R10, 0xffffffff ;  /* 0xffffffff0a0c7836 */ /* 0x004fca0000000000 */
[----:B------:R-:W-:-:S13]  /*89d0*/  ISETP.GE.AND P0, PT, R3, R12, PT ;  /* 0x0000000c0300720c */ /* 0x000fda0003f06270 */
[----:B0-----:R-:W-:Y:S05]  /*89e0*/  @!P0 BRA `(.L_x_136) ;  /* 0xfffffffc00c48947 */ /* 0x001fea000383ffff */
[----:B------:R-:W-:Y:S05]  /*89f0*/  BSYNC.RECONVERGENT B3 ;  /* 0x0000000000037941 */ /* 0x000fea0003800200 */
.L_x_135:
[----:B------:R-:W-:-:S07]  /*8a00*/  IMAD.MOV.U32 R3, RZ, RZ, R10 ;  /* 0x000000ffff037224 */ /* 0x000fce00078e000a */
.L_x_134:
[----:B------:R-:W-:Y:S05]  /*8a10*/  BSYNC.RECONVERGENT B2 ;  /* 0x0000000000027941 */ /* 0x000fea0003800200 */
.L_x_133:
[----:B------:R-:W2:Y:S01]  /*8a20*/  LD.E.64 R6, desc[UR36][R4.64] ;  /* 0x0000002404067980 */ /* 0x000ea2000c101b00 */
[----:B------:R-:W0:Y:S01]  /*8a30*/  LDCU UR4, c[0x0][0x394] ;  /* 0x00007280ff0477ac */ /* 0x000e220008000800 */
[----:B--2---:R-:W-:Y:S02]  /*8a40*/  IMAD.WIDE R6, R3, 0x4, R6 ;  /* 0x0000000403067825 */ /* 0x004fe400078e0206 */
[----:B------:R-:W0:Y:S04]  /*8a50*/  LD.E R3, desc[UR36][R4.64+0x10] ;  /* 0x0000102404037980 */ /* 0x000e28000c101900 */
[----:B------:R-:W0:Y:S02]  /*8a60*/  LD.E R8, desc[UR36][R6.64+-0x4] ;  /* 0xfffffc2406087980 */ /* 0x000e24000c101900 */
[----:B0-----:R-:W-:-:S05]  /*8a70*/  FFMA R3, R3, UR4, R8 ;  /* 0x0000000403037c23 */ /* 0x001fca0008000008 */
[----:B------:R0:W-:Y:S04]  /*8a80*/  ST.E desc[UR36][R6.64+-0x4], R3 ;  /* 0xfffffc0306007985 */ /* 0x0001e8000c101924 */
[----:B------:R-:W2:Y:S01]  /*8a90*/  LD.E R9, desc[UR36][R22.64+0x8] ;  /* 0x0000082416097980 */ /* 0x000ea2000c101900 */
[----:B------:R-:W-:-:S05]  /*8aa0*/  VIADD R0, R0, 0x1 ;  /* 0x0000000100007836 */ /* 0x000fca0000000000 */
[----:B--2---:R-:W-:-:S13]  /*8ab0*/  ISETP.GE.AND P0, PT, R0, R9, PT ;  /* 0x000000090000720c */ /* 0x004fda0003f06270 */
[----:B0-----:R-:W-:Y:S05]  /*8ac0*/  @!P0 BRA `(.L_x_137) ;  /* 0xfffffffc006c8947 */ /* 0x001fea000383ffff */
[----:B------:R-:W-:Y:S05]  /*8ad0*/  BSYNC.RECONVERGENT B1 ;  /* 0x0000000000017941 */ /* 0x000fea0003800200 */
.L_x_132:
[----:B------:R-:W-:-:S07]  /*8ae0*/  IMAD.MOV.U32 R4, RZ, RZ, R9 ;  /* 0x000000ffff047224 */ /* 0x000fce00078e0009 */
.L_x_131:
[----:B------:R-:W-:Y:S05]  /*8af0*/  BSYNC.RECONVERGENT B0 ;  /* 0x0000000000007941 */ /* 0x000fea0003800200 */
.L_x_130:
[----:B------:R-:W-:Y:S01]  /*8b00*/  MOV R0, 0x0 ;  /* 0x0000000000007802 */ /* 0x000fe20000000f00 */
[----:B------:R-:W-:-:S03]  /*8b10*/  IMAD.WIDE R4, R4, 0x4, RZ ;  /* 0x0000000404047825 */ /* 0x000fc600078e02ff */
[----:B------:R0:W1:Y:S04]  /*8b20*/  LDC.64 R6, c[0x4][R0] ;  /* 0x0100000000067b82 */ /* 0x0000680000000a00 */
[----:B------:R-:W-:-:S07]  /*8b30*/  LEPC R20, `(.L_x_138) ;  /* 0x000000001014794e */ /* 0x000fce0000000000 */
[----:B01----:R-:W-:Y:S05]  /*8b40*/  CALL.ABS.NOINC R6 ;  /* 0x0000000006007343 */ /* 0x003fea0003c00000 */
.L_x_138:
[----:B------:R-:W2:Y:S01]  /*8b50*/  LD.E R0, desc[UR36][R22.64+0x8] ;  /* 0x0000082416007980 */ /* 0x000ea2000c101900 */
[----:B------:R-:W-:Y:S01]  /*8b60*/  BSSY.RECONVERGENT B0, `(.L_x_139) ;  /* 0x000000d000007945 */ /* 0x000fe20003800200 */
[----:B--2---:R-:W-:-:S13]  /*8b70*/  ISETP.GE.AND P0, PT, R0, 0x1, PT ;  /* 0x000000010000780c */ /* 0x004fda0003f06270 */
[----:B------:R-:W-:Y:S05]  /*8b80*/  @!P0 BRA `(.L_x_140) ;  /* 0x0000000000288947 */ /* 0x000fea0003800000 */
[----:B------:R-:W-:-:S07]  /*8b90*/  IMAD.MOV.U32 R3, RZ, RZ, RZ ;  /* 0x000000ffff037224 */ /* 0x000fce00078e00ff */
.L_x_141:
[----:B------:R-:W2:Y:S02]  /*8ba0*/  LD.E.64 R6, desc[UR36][R22.64] ;  /* 0x0000002416067980 */ /* 0x000ea4000c101b00 */
[----:B--2---:R-:W-:-:S06]  /*8bb0*/  IMAD.WIDE.U32 R6, R3, 0x18, R6 ;  /* 0x0000001803067825 */ /* 0x004fcc00078e0006 */
[----:B------:R-:W2:Y:S01]  /*8bc0*/  LD.E R7, desc[UR36][R6.64+0x8] ;  /* 0x0000082406077980 */ /* 0x000ea2000c101900 */
[----:B------:R-:W-:-:S05]  /*8bd0*/  IMAD.WIDE.U32 R8, R3, 0x4, R4 ;  /* 0x0000000403087825 */ /* 0x000fca00078e0004 */
[----:B--2---:R0:W-:Y:S04]  /*8be0*/  ST.E desc[UR36][R8.64], R7 ;  /* 0x0000000708007985 */ /* 0x0041e8000c101924 */
[----:B------:R-:W2:Y:S01]  /*8bf0*/  LD.E R0, desc[UR36][R22.64+0x8] ;  /* 0x0000082416007980 */ /* 0x000ea2000c101900 */
[----:B------:R-:W-:-:S05]  /*8c00*/  VIADD R3, R3, 0x1 ;  /* 0x0000000103037836 */ /* 0x000fca0000000000 */
[----:B--2---:R-:W-:-:S13]  /*8c10*/  ISETP.GE.AND P0, PT, R3, R0, PT ;  /* 0x000000000300720c */ /* 0x004fda0003f06270 */
[----:B0-----:R-:W-:Y:S05]  /*8c20*/  @!P0 BRA `(.L_x_141) ;  /* 0xfffffffc00dc8947 */ /* 0x001fea000383ffff */
.L_x_140:
[----:B------:R-:W-:Y:S05]  /*8c30*/  BSYNC.RECONVERGENT B0 ;  /* 0x0000000000007941 */ /* 0x000fea0003800200 */
.L_x_139:
[----:B------:R-:W2:Y:S01]  /*8c40*/  LD.E R3, desc[UR36][R22.64+0x18] ;  /* 0x0000182416037980 */ /* 0x000ea2000c101900 */
[----:B------:R-:W-:Y:S01]  /*8c50*/  BSSY.RECONVERGENT B0, `(.L_x_142) ;  /* 0x000002c000007945 */ /* 0x000fe20003800200 */
[----:B--2---:R-:W-:-:S13]  /*8c60*/  ISETP.GE.AND P0, PT, R3, 0x1, PT ;  /* 0x000000010300780c */ /* 0x004fda0003f06270 */
[----:B------:R-:W-:Y:S05]  /*8c70*/  @!P0 BRA `(.L_x_143) ;  /* 0x0000000000a48947 */ /* 0x000fea0003800000 */
[----:B------:R-:W-:Y:S01]  /*8c80*/  BSSY.RECONVERGENT B1, `(.L_x_144) ;  /* 0x0000027000017945 */ /* 0x000fe20003800200 */
[----:B------:R-:W-:-:S07]  /*8c90*/  IMAD.MOV.U32 R0, RZ, RZ, RZ ;  /* 0x000000ffff007224 */ /* 0x000fce00078e00ff */
.L_x_149:
        /* <DEDUP_REMOVED lines=8> */
.L_x_148:
        /* <DEDUP_REMOVED lines=16> */
.L_x_147:
[----:B------:R-:W-:-:S07]  /*8e20*/  IMAD.MOV.U32 R3, RZ, RZ, R12 ;  /* 0x000000ffff037224 */ /* 0x000fce00078e000c */
.L_x_146:
[----:B------:R-:W-:Y:S05]  /*8e30*/  BSYNC.RECONVERGENT B2 ;  /* 0x0000000000027941 */ /* 0x000fea0003800200 */
.L_x_145:
        /* <DEDUP_REMOVED lines=12> */
.L_x_144:
[----:B------:R-:W-:-:S07]  /*8f00*/  IMAD.MOV.U32 R3, RZ, RZ, R11 ;  /* 0x000000ffff037224 */ /* 0x000fce00078e000b */
.L_x_143:
[----:B------:R-:W-:Y:S05]  /*8f10*/  BSYNC.RECONVERGENT B0 ;  /* 0x0000000000007941 */ /* 0x000fea0003800200 */
.L_x_142:
[----:B------:R-:W-:Y:S01]  /*8f20*/  MOV R0, 0x0 ;  /* 0x0000000000007802 */ /* 0x000fe20000000f00 */
[----:B------:R-:W-:-:S03]  /*8f30*/  IMAD.WIDE R4, R3, 0x4, RZ ;  /* 0x0000000403047825 */ /* 0x000fc600078e02ff */
[----:B------:R0:W1:Y:S04]  /*8f40*/  LDC.64 R6, c[0x4][R0] ;  /* 0x0100000000067b82 */ /* 0x0000680000000a00 */
[----:B------:R-:W-:-:S07]  /*8f50*/  LEPC R20, `(.L_x_150) ;  /* 0x000000001014794e */ /* 0x000fce0000000000 */
[----:B01----:R-:W-:Y:S05]  /*8f60*/  CALL.ABS.NOINC R6 ;  /* 0x0000000006007343 */ /* 0x003fea0003c00000 */
.L_x_150:
[----:B------:R-:W2:Y:S01]  /*8f70*/  LD.E R0, desc[UR36][R22.64+0x18] ;  /* 0x0000182416007980 */ /* 0x000ea2000c101900 */
[----:B------:R-:W-:Y:S01]  /*8f80*/  BSSY.RECONVERGENT B0, `(.L_x_151) ;  /* 0x000000d000007945 */ /* 0x000fe20003800200 */
[----:B--2---:R-:W-:-:S13]  /*8f90*/  ISETP.GE.AND P0, PT, R0, 0x1, PT ;  /* 0x000000010000780c */ /* 0x004fda0003f06270 */
[----:B------:R-:W-:Y:S05]  /*8fa0*/  @!P0 BRA `(.L_x_152) ;  /* 0x0000000000288947 */ /* 0x000fea0003800000 */
[----:B------:R-:W-:-:S07]  /*8fb0*/  IMAD.MOV.U32 R3, RZ, RZ, RZ ;  /* 0x000000ffff037224 */ /* 0x000fce00078e00ff */
.L_x_153:
        /* <DEDUP_REMOVED lines=9> */
.L_x_152:
[----:B------:R-:W-:Y:S05]  /*9050*/  BSYNC.RECONVERGENT B0 ;  /* 0x0000000000007941 */ /* 0x000fea0003800200 */
.L_x_151:
[----:B------:R-:W-:-:S13]  /*9060*/  ISETP.NE.AND P0, PT, R34, RZ, PT ;  /* 0x000000ff2200720c */ /* 0x000fda0003f05270 */
[----:B------:R-:W-:Y:S05]  /*9070*/  @P0 BRA `(.L_x_154) ;  /* 0xffffffdc00cc0947 */ /* 0x000fea000383ffff */
[----:B------:R-:W-:Y:S05]  /*9080*/  BSYNC.RECONVERGENT B6 ;  /* 0x0000000000067941 */ /* 0x000fea0003800200 */
.L_x_93:
[----:B------:R-:W-:-:S13]  /*9090*/  ISETP.NE.AND P0, PT, R32, RZ, PT ;  /* 0x000000ff2000720c */ /* 0x000fda0003f05270 */
[----:B------:R-:W-:Y:S05]  /*90a0*/  @P0 BRA `(.L_x_155) ;  /* 0xffffffdc00980947 */ /* 0x000fea000383ffff */
[----:B------:R-:W-:Y:S05]  /*90b0*/  BSYNC.RECONVERGENT B7 ;  /* 0x0000000000077941 */ /* 0x000fea0003800200 */
.L_x_92:
[----:B------:R-:W-:Y:S01]  /*90c0*/  MOV R0, 0x8 ;  /* 0x0000000800007802 */ /* 0x000fe20000000f00 */
[----:B------:R-:W-:Y:S02]  /*90d0*/  IMAD.MOV.U32 R4, RZ, RZ, R28 ;  /* 0x000000ffff047224 */ /* 0x000fe400078e001c */
[----:B------:R-:W-:Y:S01]  /*90e0*/  IMAD.MOV.U32 R5, RZ, RZ, R29 ;  /* 0x000000ffff057224 */ /* 0x000fe200078e001d */
[----:B------:R0:W1:Y:S06]  /*90f0*/  LDC.64 R6, c[0x4][R0] ;  /* 0x0100000000067b82 */ /* 0x00006c0000000a00 */
[----:B------:R-:W-:-:S07]  /*9100*/  LEPC R20, `(.L_x_156) ;  /* 0x000000001014794e */ /* 0x000fce0000000000 */
[----:B01----:R-:W-:Y:S05]  /*9110*/  CALL.ABS.NOINC R6 ;  /* 0x0000000006007343 */ /* 0x003fea0003c00000 */
.L_x_156:
[----:B------:R-:W-:Y:S01]  /*9120*/  MOV R0, 0x0 ;  /* 0x0000000000007802 */ /* 0x000fe20000000f00 */
[----:B------:R-:W-:-:S03]  /*9130*/  IMAD.WIDE R4, R2, 0x4, RZ ;  /* 0x0000000402047825 */ /* 0x000fc600078e02ff */
[----:B------:R0:W1:Y:S04]  /*9140*/  LDC.64 R6, c[0x4][R0] ;  /* 0x0100000000067b82 */ /* 0x0000680000000a00 */
[----:B------:R-:W-:-:S07]  /*9150*/  LEPC R20, `(.L_x_157) ;  /* 0x000000001014794e */ /* 0x000fce0000000000 */
[----:B01----:R-:W-:Y:S05]  /*9160*/  CALL.ABS.NOINC R6 ;  /* 0x0000000006007343 */ /* 0x003fea0003c00000 */
.L_x_157:
[----:B------:R-:W-:Y:S01]  /*9170*/  ISETP.GE.AND P0, PT, R2, 0x1, PT ;  /* 0x000000010200780c */ /* 0x000fe20003f06270 */
[----:B------:R-:W-:Y:S02]  /*9180*/  IMAD.MOV.U32 R24, RZ, RZ, R4 ;  /* 0x000000ffff187224 */ /* 0x000fe400078e0004 */
[----:B------:R-:W-:-:S10]  /*9190*/  IMAD.MOV.U32 R25, RZ, RZ, R5 ;  /* 0x000000ffff197224 */ /* 0x000fd400078e0005 */
[----:B------:R-:W-:Y:S05]  /*91a0*/  @!P0 BRA `(.L_x_158) ;  /* 0x0000002c00408947 */ /* 0x000fea0003800000 */
[----:B------:R-:W-:Y:S01]  /*91b0*/  BSSY.RECONVERGENT B6, `(.L_x_159) ;  /* 0x0000145000067945 */ /* 0x000fe20003800200 */
[----:B------:R-:W-:-:S07]  /*91c0*/  IMAD.MOV.U32 R35, RZ, RZ, RZ ;  /* 0x000000ffff237224 */ /* 0x000fce00078e00ff */
.L_x_189:
[----:B------:R-:W-:Y:S01]  /*91d0*/  IMAD.WIDE.U32 R30, R35, 0x8, R16 ;  /* 0x00000008231e7825 */ /* 0x000fe200078e0010 */
[----:B------:R-:W2:Y:S05]  /*91e0*/  LD.E R4, desc[UR36][R22.64+0x8] ;  /* 0x0000082416047980 */ /* 0x000eaa000c101900 */
[----:B-----5:R-:W5:Y:S01]  /*91f0*/  LD.E.64 R30, desc[UR36][R30.64] ;  /* 0x000000241e1e7980 */ /* 0x020f62000c101b00 */
[----:B------:R-:W-:-:S04]  /*9200*/  MOV R0, 0x0 ;  /* 0x0000000000007802 */ /* 0x000fc80000000f00 */
[----:B------:R0:W1:Y:S02]  /*9210*/  LDC.64 R6, c[0x4][R0] ;  /* 0x0100000000067b82 */ /* 0x0000640000000a00 */
[----:B012---:R-:W-:-:S07]  /*9220*/  IMAD.WIDE R4, R4, 0x4, RZ ;  /* 0x0000000404047825 */ /* 0x007fce00078e02ff */
[----:B------:R-:W-:-:S07]  /*9230*/  LEPC R20, `(.L_x_160) ;  /* 0x000000001014794e */ /* 0x000fce0000000000 */
[----:B-----5:R-:W-:Y:S05]  /*9240*/  CALL.ABS.NOINC R6 ;  /* 0x0000000006007343 */ /* 0x020fea0003c00000 */
.L_x_160:
[----:B------:R-:W2:Y:S01]  /*9250*/  LD.E R0, desc[UR36][R22.64+0x8] ;  /* 0x0000082416007980 */ /* 0x000ea2000c101900 */
[----:B------:R-:W-:Y:S01]  /*9260*/  BSSY.RECONVERGENT B1, `(.L_x_161) ;  /* 0x0000042000017945 */ /* 0x000fe20003800200 */
[----:B------:R-:W-:Y:S02]  /*9270*/  IMAD.MOV.U32 R28, RZ, RZ, R4 ;  /* 0x000000ffff1c7224 */ /* 0x000fe400078e0004 */
[----:B------:R-:W-:Y:S01]  /*9280*/  IMAD.MOV.U32 R29, RZ, RZ, R5 ;  /* 0x000000ffff1d7224 */ /* 0x000fe200078e0005 */
[----:B--2---:R-:W-:-:S13]  /*9290*/  ISETP.GE.AND P0, PT, R0, 0x1, PT ;  /* 0x000000010000780c */ /* 0x004fda0003f06270 */
[----:B------:R-:W-:Y:S05]  /*92a0*/  @!P0 BRA `(.L_x_162) ;  /* 0x0000000000f48947 */ /* 0x000fea0003800000 */
[----:B------:R-:W-:-:S07]  /*92b0*/  IMAD.MOV.U32 R5, RZ, RZ, RZ ;  /* 0x000000ffff057224 */ /* 0x000fce00078e00ff */
.L_x_169:
        /* <DEDUP_REMOVED lines=11> */
[----:B------:R-:W-:Y:S02]  /*9370*/  IMAD.MOV.U32 R0, RZ, RZ, RZ ;  /* 0x000000ffff007224 */ /* 0x000fe400078e00ff */
[----:B------:R-:W-:Y:S02]  /*9380*/  IMAD.MOV.U32 R12, RZ, RZ, R30 ;  /* 0x000000ffff0c7224 */ /* 0x000fe400078e001e */
[----:B------:R-:W-:-:S07]  /*9390*/  IMAD.MOV.U32 R13, RZ, RZ, R31 ;  /* 0x000000ffff0d7224 */ /* 0x000fce00078e001f */
.L_x_165:
[----:B------:R-:W-:Y:S01]  /*93a0*/  IMAD.MOV.U32 R10, RZ, RZ, R12 ;  /* 0x000000ffff0a7224 */ /* 0x000fe200078e000c */
[----:B-1----:R1:W0:Y:S01]  /*93b0*/  LD.E R4, desc[UR36][R6.64] ;  /* 0x0000002406047980 */ /* 0x002222000c101900 */
[----:B------:R-:W-:-:S05]  /*93c0*/  IMAD.MOV.U32 R11, RZ, RZ, R13 ;  /* 0x000000ffff0b7224 */ /* 0x000fca00078e000d */
[----:B------:R-:W0:Y:S01]  /*93d0*/  LD.E R10, desc[UR36][R10.64] ;  /* 0x000000240a0a7980 */ /* 0x000e22000c101900 */
[----:B------:R-:W-:-:S05]  /*93e0*/  VIADD R0, R0, 0x1 ;  /* 0x0000000100007836 */ /* 0x000fca0000000000 */
[----:B------:R-:W-:Y:S02]  /*93f0*/  ISETP.GE.AND P0, PT, R0, R15, PT ;  /* 0x0000000f0000720c */ /* 0x000fe40003f06270 */
[----:B------:R-:W-:Y:S02]  /*9400*/  IADD3 R12, P1, PT, R12, 0x4, RZ ;  /* 0x000000040c0c7810 */ /* 0x000fe40007f3e0ff */
[----:B-1----:R-:W-:-:S03]  /*9410*/  IADD3 R6, P2, PT, R6, 0x4, RZ ;  /* 0x0000000406067810 */ /* 0x002fc60007f5e0ff */
[----:B------:R-:W-:Y:S02]  /*9420*/  IMAD.X R13, RZ, RZ, R13, P1 ;  /* 0x000000ffff0d7224 */ /* 0x000fe400008e060d */
[----:B------:R-:W-:Y:S02]  /*9430*/  IMAD.X R7, RZ, RZ, R7, P2 ;  /* 0x000000ffff077224 */ /* 0x000fe400010e0607 */
[----:B0-----:R-:W-:-:S05]  /*9440*/  FFMA R3, R4, R10, R3 ;  /* 0x0000000a04037223 */ /* 0x001fca0000000003 */
[----:B------:R1:W-:Y:S01]  /*9450*/  ST.E desc[UR36][R8.64+0xc], R3 ;  /* 0x00000c0308007985 */ /* 0x0003e2000c101924 */
[----:B------:R-:W-:Y:S05]  /*9460*/  @!P0 BRA `(.L_x_165) ;  /* 0xfffffffc00cc8947 */ /* 0x000fea000383ffff */
.L_x_164:
[----:B------:R-:W-:Y:S05]  /*9470*/  BSYNC.RECONVERGENT B0 ;  /* 0x0000000000007941 */ /* 0x000fea0003800200 */
.L_x_163:
        /* <DEDUP_REMOVED lines=20> */
.L_x_167:
[----:B------:R-:W0:Y:S02]  /*95c0*/  MUFU.RCP R3, R6 ;  /* 0x0000000600037308 */ /* 0x000e240000001000 */
[----:B0-----:R-:W-:-:S04]  /*95d0*/  FFMA R0, R6, R3, -1 ;  /* 0xbf80000006007423 */ /* 0x001fc80000000003 */
[----:B------:R-:W-:-:S04]  /*95e0*/  FADD.FTZ R0, -R0, -RZ ;  /* 0x800000ff00007221 */ /* 0x000fc80000010100 */
[----:B------:R-:W-:-:S07]  /*95f0*/  FFMA R3, R3, R0, R3 ;  /* 0x0000000003037223 */ /* 0x000fce0000000003 */
.L_x_168:
[----:B------:R-:W-:Y:S05]  /*9600*/  BSYNC.RECONVERGENT B2 ;  /* 0x0000000000027941 */ /* 0x000fea0003800200 */
.L_x_166:
[C---:B------:R-:W-:Y:S01]  /*9610*/  IMAD.WIDE.U32 R6, R5.reuse, 0x4, R28 ;  /* 0x0000000405067825 */ /* 0x040fe200078e001c */
[----:B------:R0:W-:Y:S04]  /*9620*/  ST.E desc[UR36][R8.64+0x8], R3 ;  /* 0x0000080308007985 */ /* 0x0001e8000c101924 */
[----:B------:R0:W-:Y:S04]  /*9630*/  ST.E desc[UR36][R6.64], R3 ;  /* 0x0000000306007985 */ /* 0x0001e8000c101924 */
[----:B------:R-:W2:Y:S01]  /*9640*/  LD.E R0, desc[UR36][R22.64+0x8] ;  /* 0x0000082416007980 */ /* 0x000ea2000c101900 */
[----:B------:R-:W-:-:S05]  /*9650*/  VIADD R5, R5, 0x1 ;  /* 0x0000000105057836 */ /* 0x000fca0000000000 */
[----:B--2---:R-:W-:-:S13]  /*9660*/  ISETP.GE.AND P0, PT, R5, R0, PT ;  /* 0x000000000500720c */ /* 0x004fda0003f06270 */
[----:B0-----:R-:W-:Y:S05]  /*9670*/  @!P0 BRA `(.L_x_169) ;  /* 0xfffffffc00108947 */ /* 0x001fea000383ffff */
.L_x_162:
[----:B------:R-:W-:Y:S05]  /*9680*/  BSYNC.RECONVERGENT B1 ;  /* 0x0000000000017941 */ /* 0x000fea0003800200 */
.L_x_161:
[----:B------:R-:W2:Y:S01]  /*9690*/  LD.E R4, desc[UR36][R22.64+0x18] ;  /* 0x0000182416047980 */ /* 0x000ea2000c101900 */
[----:B------:R-:W-:-:S04]  /*96a0*/  MOV R0, 0x0 ;  /* 0x0000000000007802 */ /* 0x000fc80000000f00 */
[----:B------:R0:W1:Y:S02]  /*96b0*/  LDC.64 R6, c[0x4][R0] ;  /* 0x0100000000067b82 */ /* 0x0000640000000a00 */
[----:B012---:R-:W-:-:S07]  /*96c0*/  IMAD.WIDE R4, R4, 0x4, RZ ;  /* 0x0000000404047825 */ /* 0x007fce00078e02ff */
[----:B------:R-:W-:-:S07]  /*96d0*/  LEPC R20, `(.L_x_170) ;  /* 0x000000001014794e */ /* 0x000fce0000000000 */
[----:B------:R-:W-:Y:S05]  /*96e0*/  CALL.ABS.NOINC R6 ;  /* 0x0000000006007343 */ /* 0x000fea0003c00000 */
.L_x_170:
[----:B------:R-:W2:Y:S01]  /*96f0*/  LD.E R0, desc[UR36][R22.64+0x18] ;  /* 0x0000182416007980 */ /* 0x000ea2000c101900 */
[----:B------:R-:W-:Y:S01]  /*9700*/  BSSY.RECONVERGENT B1, `(.L_x_171) ;  /* 0x000003c000017945 */ /* 0x000fe20003800200 */
[----:B--2---:R-:W-:-:S13]  /*9710*/  ISETP.GE.AND P0, PT, R0, 0x1, PT ;  /* 0x000000010000780c */ /* 0x004fda0003f06270 */
[----:B------:R-:W-:Y:S05]  /*9720*/  @!P0 BRA `(.L_x_172) ;  /* 0x0000000000e48947 */ /* 0x000fea0003800000 */
[----:B------:R-:W-:Y:S01]  /*9730*/  BSSY.RECONVERGENT B2, `(.L_x_172) ;  /* 0x0000038000027945 */ /* 0x000fe20003800200 */
[----:B------:R-:W-:-:S07]  /*9740*/  IMAD.MOV.U32 R9, RZ, RZ, RZ ;  /* 0x000000ffff097224 */ /* 0x000fce00078e00ff */
.L_x_179:
[----:B------:R-:W2:Y:S02]  /*9750*/  LD.E.64 R30, desc[UR36][R22.64+0x10] ;  /* 0x00001024161e7980 */ /* 0x000ea4000c101b00 */
[----:B--2---:R-:W-:-:S05]  /*9760*/  IMAD.WIDE.U32 R30, R9, 0x18, R30 ;  /* 0x00000018091e7825 */ /* 0x004fca00078e001e */
[----:B------:R-:W2:Y:S04]  /*9770*/  LD.E R13, desc[UR36][R30.64+0x14] ;  /* 0x000014241e0d7980 */ /* 0x000ea8000c101900 */
[----:B------:R-:W2:Y:S02]  /*9780*/  LD.E.64 R6, desc[UR36][R30.64] ;  /* 0x000000241e067980 */ /* 0x000ea4000c101b00 */
[----:B--2---:R-:W-:-:S05]  /*9790*/  IMAD.WIDE R10, R13, 0x4, R6 ;  /* 0x000000040d0a7825 */ /* 0x004fca00078e0206 */
[----:B------:R-:W2:Y:S01]  /*97a0*/  LD.E R3, desc[UR36][R10.64+-0x4] ;  /* 0xfffffc240a037980 */ /* 0x000ea2000c101900 */
[----:B------:R-:W-:Y:S01]  /*97b0*/  ISETP.GE.AND P0, PT, R13, 0x2, PT ;  /* 0x000000020d00780c */ /* 0x000fe20003f06270 */
[----:B------:R-:W-:Y:S01]  /*97c0*/  BSSY.RECONVERGENT B0, `(.L_x_173) ;  /* 0x0000010000007945 */ /* 0x000fe20003800200 */
[----:B------:R-:W-:Y:S02]  /*97d0*/  IMAD.MOV.U32 R8, RZ, RZ, 0x3bbb989d ;  /* 0x3bbb989dff087424 */ /* 0x000fe400078e00ff */
[----:B------:R-:W-:Y:S01]  /*97e0*/  IMAD.MOV.U32 R21, RZ, RZ, 0x437c0000 ;  /* 0x437c0000ff157424 */ /* 0x000fe200078e00ff */
[----:B--2---:R0:W-:Y:S08]  /*97f0*/  ST.E desc[UR36][R30.64+0xc], R3 ;  /* 0x00000c031e007985 */ /* 0x0041f0000c101924 */
[----:B------:R-:W-:Y:S05]  /*9800*/  @!P0 BRA `(.L_x_174) ;  /* 0x00000000002c8947 */ /* 0x000fea0003800000 */
[----:B------:R-:W-:Y:S02]  /*9810*/  VIADD R0, R13, 0xffffffff ;  /* 0xffffffff0d007836 */ /* 0x000fe40000000000 */
[----:B------:R-:W-:-:S07]  /*9820*/  IMAD.MOV.U32 R15, RZ, RZ, RZ ;  /* 0x000000ffff0f7224 */ /* 0x000fce00078e00ff */
.L_x_175:
        /* <DEDUP_REMOVED lines=9> */
.L_x_174:
[----:B------:R-:W-:Y:S05]  /*98c0*/  BSYNC.RECONVERGENT B0 ;  /* 0x0000000000007941 */ /* 0x000fea0003800200 */
.L_x_173:
[----:B------:R-:W-:Y:S01]  /*98d0*/  FFMA.SAT R0, R3, -R8, 0.5 ;  /* 0x3f00000003007423 */ /* 0x000fe20000002808 */
[----:B------:R-:W-:Y:S03]  /*98e0*/  BSSY.RECONVERGENT B3, `(.L_x_176) ;  /* 0x0000015000037945 */ /* 0x000fe60003800200 */
        /* <DEDUP_REMOVED lines=16> */
.L_x_177:
[----:B------:R-:W0:Y:S02]  /*99f0*/  MUFU.RCP R3, R8 ;  /* 0x0000000800037308 */ /* 0x000e240000001000 */
[----:B0-----:R-:W-:-:S04]  /*9a00*/  FFMA R0, R8, R3, -1 ;  /* 0xbf80000008007423 */ /* 0x001fc80000000003 */
[----:B------:R-:W-:-:S04]  /*9a10*/  FADD.FTZ R0, -R0, -RZ ;  /* 0x800000ff00007221 */ /* 0x000fc80000010100 */
[----:B------:R-:W-:-:S07]  /*9a20*/  FFMA R3, R3, R0, R3 ;  /* 0x0000000003037223 */ /* 0x000fce0000000003 */
.L_x_178:
[----:B------:R-:W-:Y:S05]  /*9a30*/  BSYNC.RECONVERGENT B3 ;  /* 0x0000000000037941 */ /* 0x000fea0003800200 */
.L_x_176:
[C---:B------:R-:W-:Y:S01]  /*9a40*/  IMAD.WIDE.U32 R6, R9.reuse, 0x4, R4 ;  /* 0x0000000409067825 */ /* 0x040fe200078e0004 */
[----:B------:R0:W-:Y:S04]  /*9a50*/  ST.E desc[UR36][R30.64+0x8], R3 ;  /* 0x000008031e007985 */ /* 0x0001e8000c101924 */
[----:B------:R0:W-:Y:S04]  /*9a60*/  ST.E desc[UR36][R6.64], R3 ;  /* 0x0000000306007985 */ /* 0x0001e8000c101924 */
[----:B------:R-:W2:Y:S01]  /*9a70*/  LD.E R0, desc[UR36][R22.64+0x18] ;  /* 0x0000182416007980 */ /* 0x000ea2000c101900 */
[----:B------:R-:W-:-:S05]  /*9a80*/  VIADD R9, R9, 0x1 ;  /* 0x0000000109097836 */ /* 0x000fca0000000000 */
[----:B--2---:R-:W-:-:S13]  /*9a90*/  ISETP.GE.AND P0, PT, R9, R0, PT ;  /* 0x000000000900720c */ /* 0x004fda0003f06270 */
[----:B0-----:R-:W-:Y:S05]  /*9aa0*/  @!P0 BRA `(.L_x_179) ;  /* 0xfffffffc00288947 */ /* 0x001fea000383ffff */
[----:B------:R-:W-:Y:S05]  /*9ab0*/  BSYNC.RECONVERGENT B2 ;  /* 0x0000000000027941 */ /* 0x000fea0003800200 */
.L_x_172:
[----:B------:R-:W-:Y:S05]  /*9ac0*/  BSYNC.RECONVERGENT B1 ;  /* 0x0000000000017941 */ /* 0x000fea0003800200 */
.L_x_171:
[----:B------:R-:W-:Y:S01]  /*9ad0*/  ISETP.GE.AND P0, PT, R0, 0x2, PT ;  /* 0x000000020000780c */ /* 0x000fe20003f06270 */
[----:B------:R-:W-:Y:S01]  /*9ae0*/  BSSY.RECONVERGENT B0, `(.L_x_180) ;  /* 0x00000ac000007945 */ /* 0x000fe20003800200 */
[----:B------:R-:W-:-:S11]  /*9af0*/  IMAD.MOV.U32 R6, RZ, RZ, RZ ;  /* 0x000000ffff067224 */ /* 0x000fd600078e00ff */
[----:B------:R-:W-:Y:S05]  /*9b00*/  @!P0 BRA `(.L_x_181) ;  /* 0x0000000800a48947 */ /* 0x000fea0003800000 */
[----:B------:R-:W2:Y:S01]  /*9b10*/  LD.E.64 R4, desc[UR36][R22.64+0x10] ;  /* 0x0000102416047980 */ /* 0x000ea2000c101b00 */
[C---:B------:R-:W-:Y:S01]  /*9b20*/  ISETP.GE.U32.AND P0, PT, R0.reuse, 0x11, PT ;  /* 0x000000110000780c */ /* 0x040fe20003f06070 */
[----:B------:R-:W-:Y:S01]  /*9b30*/  VIADD R0, R0, 0xffffffff ;  /* 0xffffffff00007836 */ /* 0x000fe20000000000 */
[----:B------:R-:W-:Y:S01]  /*9b40*/  BSSY.RECONVERGENT B1, `(.L_x_182) ;  /* 0x0000050000017945 */ /* 0x000fe20003800200 */
[----:B------:R-:W-:Y:S01]  /*9b50*/  IMAD.MOV.U32 R8, RZ, RZ, RZ ;  /* 0x000000ffff087224 */ /* 0x000fe200078e00ff */
[----:B--2---:R0:W5:Y:S01]  /*9b60*/  LD.E R9, desc[UR36][R4.64+0x8] ;  /* 0x0000082404097980 */ /* 0x004162000c101900 */
[----:B------:R-:W-:Y:S01]  /*9b70*/  IMAD.MOV.U32 R3, RZ, RZ, 0x1 ;  /* 0x00000001ff037424 */ /* 0x000fe200078e00ff */
[----:B------:R-:W-:-:S07]  /*9b80*/  LOP3.LUT R11, R0, 0xf, RZ, 0xc0, !PT ;  /* 0x0000000f000b7812 */ /* 0x000fce00078ec0ff */
[----:B------:R-:W-:Y:S05]  /*9b90*/  @!P0 BRA `(.L_x_183) ;  /* 0x0000000400288947 */ /* 0x000fea0003800000 */
[----:B------:R-:W-:Y:S01]  /*9ba0*/  BSSY.RECONVERGENT B2, `(.L_x_183) ;  /* 0x0000049000027945 */ /* 0x000fe20003800200 */
[----:B------:R-:W-:Y:S01]  /*9bb0*/  LOP3.LUT R13, R0, 0xfffffff0, RZ, 0xc0, !PT ;  /* 0xfffffff0000d7812 */ /* 0x000fe200078ec0ff */
[----:B------:R-:W-:Y:S02]  /*9bc0*/  IMAD.MOV.U32 R8, RZ, RZ, RZ ;  /* 0x000000ffff087224 */ /* 0x000fe400078e00ff */
[----:B------:R-:W-:-:S07]  /*9bd0*/  IMAD.MOV.U32 R3, RZ, RZ, 0x1 ;  /* 0x00000001ff037424 */ /* 0x000fce00078e00ff */
.L_x_184:
[----:B------:R-:W-:-:S05]  /*9be0*/  IMAD.WIDE.U32 R6, R3, 0x18, R4 ;  /* 0x0000001803067825 */ /* 0x000fca00078e0004 */
[----:B------:R-:W2:Y:S04]  /*9bf0*/  LD.E R10, desc[UR36][R6.64+0x8] ;  /* 0x00000824060a7980 */ /* 0x000ea8000c101900 */
[----:B------:R-:W3:Y:S04]  /*9c00*/  LD.E R12, desc[UR36][R6.64+0x20] ;  /* 0x00002024060c7980 */ /* 0x000ee8000c101900 */
[----:B------:R-:W4:Y:S04]  /*9c10*/  LD.E R14, desc[UR36][R6.64+0x38] ;  /* 0x00003824060e7980 */ /* 0x000f28000c101900 */
        /* <DEDUP_REMOVED lines=8> */
[----:B------:R-:W4:Y:S01]  /*9ca0*/  LD.E R42, desc[UR36][R6.64+0x170] ;  /* 0x00017024062a7980 */ /* 0x000f22000c101900 */
[----:B--2--5:R-:W-:-:S13]  /*9cb0*/  FSETP.GT.AND P2, PT, R10, R9, PT ;  /* 0x000000090a00720b */ /* 0x024fda0003f44000 */
[----:B------:R-:W-:Y:S02]  /*9cc0*/  @P2 IMAD.MOV.U32 R9, RZ, RZ, R10 ;  /* 0x000000ffff092224 */ /* 0x000fe400078e000a */
[----:B------:R-:W2:Y:S03]  /*9cd0*/  LD.E R10, desc[UR36][R6.64+0x110] ;  /* 0x00011024060a7980 */ /* 0x000ea6000c101900 */
[----:B---3--:R-:W-:-:S13]  /*9ce0*/  FSETP.GT.AND P0, PT, R12, R9, PT ;  /* 0x000000090c00720b */ /* 0x008fda0003f04000 */
[----:B------:R-:W-:Y:S02]  /*9cf0*/  @P0 IMAD.MOV.U32 R9, RZ, RZ, R12 ;  /* 0x000000ffff090224 */ /* 0x000fe400078e000c */
[----:B------:R-:W3:Y:S03]  /*9d00*/  LD.E R12, desc[UR36][R6.64+0x128] ;  /* 0x00012824060c7980 */ /* 0x000ee6000c101900 */
[----:B----4-:R-:W-:-:S13]  /*9d10*/  FSETP.GT.AND P4, PT, R14, R9, PT ;  /* 0x000000090e00720b */ /* 0x010fda0003f84000 */
[----:B------:R-:W-:Y:S02]  /*9d20*/  @P4 IMAD.MOV.U32 R9, RZ, RZ, R14 ;  /* 0x000000ffff094224 */ /* 0x000fe400078e000e */
[----:B------:R-:W4:Y:S03]  /*9d30*/  LD.E R14, desc[UR36][R6.64+0x140] ;  /* 0x00014024060e7980 */ /* 0x000f26000c101900 */
[----:B------:R-:W-:-:S13]  /*9d40*/  FSETP.GT.AND P3, PT, R20, R9, PT ;  /* 0x000000091400720b */ /* 0x000fda0003f64000 */
[----:B------:R-:W-:Y:S02]  /*9d50*/  @P3 IMAD.MOV.U32 R9, RZ, RZ, R20 ;  /* 0x000000ffff093224 */ /* 0x000fe400078e0014 */
[----:B------:R1:W4:Y:S03]  /*9d60*/  LD.E R20, desc[UR36][R6.64+0x158] ;  /* 0x0001582406147980 */ /* 0x000326000c101900 */
[----:B------:R-:W-:-:S13]  /*9d70*/  FSETP.GT.AND P6, PT, R28, R9, PT ;  /* 0x000000091c00720b */ /* 0x000fda0003fc4000 */
[----:B------:R-:W-:-:S05]  /*9d80*/  @P6 IMAD.MOV.U32 R9, RZ, RZ, R28 ;  /* 0x000000ffff096224 */ /* 0x000fca00078e001c */
[----:B------:R-:W-:-:S13]  /*9d90*/  FSETP.GT.AND P5, PT, R30, R9, PT ;  /* 0x000000091e00720b */ /* 0x000fda0003fa4000 */
[----:B------:R-:W-:-:S05]  /*9da0*/  @P5 IMAD.MOV.U32 R9, RZ, RZ, R30 ;  /* 0x000000ffff095224 */ /* 0x000fca00078e001e */
[----:B------:R-:W-:Y:S01]  /*9db0*/  FSETP.GT.AND P1, PT, R32, R9, PT ;  /* 0x000000092000720b */ /* 0x000fe20003f24000 */
[----:B------:R-:W-:-:S12]  /*9dc0*/  @P2 IMAD.MOV.U32 R8, RZ, RZ, R3 ;  /* 0x000000ffff082224 */ /* 0x000fd800078e0003 */
[----:B------:R-:W-:-:S05]  /*9dd0*/  @P1 IMAD.MOV.U32 R9, RZ, RZ, R32 ;  /* 0x000000ffff091224 */ /* 0x000fca00078e0020 */
[----:B------:R-:W-:Y:S01]  /*9de0*/  FSETP.GT.AND P2, PT, R34, R9, PT ;  /* 0x000000092200720b */ /* 0x000fe20003f44000 */
[----:B------:R-:W-:-:S12]  /*9df0*/  @P0 VIADD R8, R3, 0x1 ;  /* 0x0000000103080836 */ /* 0x000fd80000000000 */
        /* <DEDUP_REMOVED lines=9> */
[----:B------:R-:W-:Y:S02]  /*9e90*/  @P3 IMAD.MOV.U32 R9, RZ, RZ, R40 ;  /* 0x000000ffff093224 */ /* 0x000fe400078e0028 */
[C---:B------:R-:W-:Y:S02]  /*9ea0*/  @P5 VIADD R8, R3.reuse, 0x5 ;  /* 0x0000000503085836 */ /* 0x040fe40000000000 */
[C---:B------:R-:W-:Y:S02]  /*9eb0*/  @P1 VIADD R8, R3.reuse, 0x6 ;  /* 0x0000000603081836 */ /* 0x040fe40000000000 */
[C---:B------:R-:W-:Y:S02]  /*9ec0*/  @P2 VIADD R8, R3.reuse, 0x7 ;  /* 0x0000000703082836 */ /* 0x040fe40000000000 */
[C---:B------:R-:W-:Y:S02]  /*9ed0*/  @P0 VIADD R8, R3.reuse, 0x8 ;  /* 0x0000000803080836 */ /* 0x040fe40000000000 */
[----:B------:R-:W-:-:S02]  /*9ee0*/  @P4 VIADD R8, R3, 0x9 ;  /* 0x0000000903084836 */ /* 0x000fc40000000000 */
[C---:B-1----:R-:W-:Y:S02]  /*9ef0*/  VIADD R6, R3.reuse, 0xf ;  /* 0x0000000f03067836 */ /* 0x042fe40000000000 */
[----:B------:R-:W-:Y:S01]  /*9f00*/  @P3 VIADD R8, R3, 0xa ;  /* 0x0000000a03083836 */ /* 0x000fe20000000000 */
[----:B--2---:R-:W-:-:S13]  /*9f10*/  FSETP.GT.AND P6, PT, R10, R9, PT ;  /* 0x000000090a00720b */ /* 0x004fda0003fc4000 */
[----:B------:R-:W-:-:S05]  /*9f20*/  @P6 IMAD.MOV.U32 R9, RZ, RZ, R10 ;  /* 0x000000ffff096224 */ /* 0x000fca00078e000a */
[----:B---3--:R-:W-:-:S13]  /*9f30*/  FSETP.GT.AND P5, PT, R12, R9, PT ;  /* 0x000000090c00720b */ /* 0x008fda0003fa4000 */
[----:B------:R-:W-:-:S05]  /*9f40*/  @P5 IMAD.MOV.U32 R9, RZ, RZ, R12 ;  /* 0x000000ffff095224 */ /* 0x000fca00078e000c */
[----:B----4-:R-:W-:-:S13]  /*9f50*/  FSETP.GT.AND P1, PT, R14, R9, PT ;  /* 0x000000090e00720b */ /* 0x010fda0003f24000 */
[----:B------:R-:W-:-:S05]  /*9f60*/  @P1 IMAD.MOV.U32 R9, RZ, RZ, R14 ;  /* 0x000000ffff091224 */ /* 0x000fca00078e000e */
[----:B------:R-:W-:Y:S01]  /*9f70*/  FSETP.GT.AND P2, PT, R20, R9, PT ;  /* 0x000000091400720b */ /* 0x000fe20003f44000 */
[C---:B------:R-:W-:Y:S02]  /*9f80*/  @P6 VIADD R8, R3.reuse, 0xb ;  /* 0x0000000b03086836 */ /* 0x040fe40000000000 */
[C---:B------:R-:W-:Y:S02]  /*9f90*/  @P5 VIADD R8, R3.reuse, 0xc ;  /* 0x0000000c03085836 */ /* 0x040fe40000000000 */
[----:B------:R-:W-:Y:S01]  /*9fa0*/  @P1 VIADD R8, R3, 0xd ;  /* 0x0000000d03081836 */ /* 0x000fe20000000000 */
[----:B------:R-:W-:-:S07]  /*9fb0*/  ISETP.NE.AND P1, PT, R6, R13, PT ;  /* 0x0000000d0600720c */ /* 0x000fce0003f25270 */
[----:B------:R-:W-:-:S05]  /*9fc0*/  @P2 IMAD.MOV.U32 R9, RZ, RZ, R20 ;  /* 0x000000ffff092224 */ /* 0x000fca00078e0014 */
[----:B------:R-:W-:Y:S01]  /*9fd0*/  FSETP.GT.AND P0, PT, R42, R9, PT ;  /* 0x000000092a00720b */ /* 0x000fe20003f04000 */
[C---:B------:R-:W-:Y:S02]  /*9fe0*/  @P2 VIADD R8, R3.reuse, 0xe ;  /* 0x0000000e03082836 */ /* 0x040fe40000000000 */
[----:B------:R-:W-:-:S10]  /*9ff0*/  VIADD R3, R3, 0x10 ;  /* 0x0000001003037836 */ /* 0x000fd40000000000 */
[----:B------:R-:W-:Y:S02]  /*a000*/  @P0 IMAD.MOV.U32 R8, RZ, RZ, R6 ;  /* 0x000000ffff080224 */ /* 0x000fe400078e0006 */
[----:B------:R-:W-:Y:S01]  /*a010*/  @P0 IMAD.MOV.U32 R9, RZ, RZ, R42 ;  /* 0x000000ffff090224 */ /* 0x000fe200078e002a */
[----:B------:R-:W-:Y:S06]  /*a020*/  @P1 BRA `(.L_x_184) ;  /* 0xfffffff800ec1947 */ /* 0x000fec000383ffff */
[----:B------:R-:W-:Y:S05]  /*a030*/  BSYNC.RECONVERGENT B2 ;  /* 0x0000000000027941 */ /* 0x000fea0003800200 */
.L_x_183:
[----:B------:R-:W-:Y:S05]  /*a040*/  BSYNC.RECONVERGENT B1 ;  /* 0x0000000000017941 */ /* 0x000fea0003800200 */
.L_x_182:
[----:B------:R-:W-:Y:S01]  /*a050*/  ISETP.NE.AND P0, PT, R11, RZ, PT ;  /* 0x000000ff0b00720c */ /* 0x000fe20003f05270 */
[----:B------:R-:W-:-:S12]  /*a060*/  IMAD.MOV.U32 R6, RZ, RZ, R8 ;  /* 0x000000ffff067224 */ /* 0x000fd800078e0008 */
[----:B------:R-:W-:Y:S05]  /*a070*/  @!P0 BRA `(.L_x_181) ;  /* 0x0000000400488947 */ /* 0x000fea0003800000 */
[----:B------:R-:W-:Y:S01]  /*a080*/  ISETP.GE.U32.AND P1, PT, R11, 0x8, PT ;  /* 0x000000080b00780c */ /* 0x000fe20003f26070 */
[----:B------:R-:W-:Y:S01]  /*a090*/  BSSY.RECONVERGENT B1, `(.L_x_185) ;  /* 0x0000027000017945 */ /* 0x000fe20003800200 */
[----:B------:R-:W-:Y:S01]  /*a0a0*/  LOP3.LUT R13, R0, 0x7, RZ, 0xc0, !PT ;  /* 0x00000007000d7812 */ /* 0x000fe200078ec0ff */
[----:B-----5:R-:W-:-:S03]  /*a0b0*/  IMAD.MOV.U32 R11, RZ, RZ, R9 ;  /* 0x000000ffff0b7224 */ /* 0x020fc600078e0009 */
[----:B------:R-:W-:-:S07]  /*a0c0*/  ISETP.NE.AND P0, PT, R13, RZ, PT ;  /* 0x000000ff0d00720c */ /* 0x000fce0003f05270 */
[----:B------:R-:W-:Y:S06]  /*a0d0*/  @!P1 BRA `(.L_x_186) ;  /* 0x0000000000889947 */ /* 0x000fec0003800000 */
[----:B------:R-:W-:-:S05]  /*a0e0*/  IMAD.WIDE.U32 R8, R3, 0x18, R4 ;  /* 0x0000001803087825 */ /* 0x000fca00078e0004 */
[----:B------:R-:W2:Y:S04]  /*a0f0*/  LD.E R7, desc[UR36][R8.64+0x8] ;  /* 0x0000082408077980 */ /* 0x000ea8000c101900 */
[----:B------:R-:W3:Y:S04]  /*a100*/  LD.E R10, desc[UR36][R8.64+0x20] ;  /* 0x00002024080a7980 */ /* 0x000ee8000c101900 */
[----:B------:R-:W4:Y:S04]  /*a110*/  LD.E R12, desc[UR36][R8.64+0x38] ;  /* 0x00003824080c7980 */ /* 0x000f28000c101900 */
[----:B------:R-:W5:Y:S04]  /*a120*/  LD.E R14, desc[UR36][R8.64+0x50] ;  /* 0x00005024080e7980 */ /* 0x000f68000c101900 */
[----:B------:R-:W5:Y:S04]  /*a130*/  LD.E R20, desc[UR36][R8.64+0x68] ;  /* 0x0000682408147980 */ /* 0x000f68000c101900 */
[----:B------:R-:W5:Y:S04]  /*a140*/  LD.E R28, desc[UR36][R8.64+0x80] ;  /* 0x00008024081c7980 */ /* 0x000f68000c101900 */
[----:B------:R-:W5:Y:S04]  /*a150*/  LD.E R30, desc[UR36][R8.64+0x98] ;  /* 0x00009824081e7980 */ /* 0x000f68000c101900 */
[----:B------:R-:W5:Y:S01]  /*a160*/  LD.E R32, desc[UR36][R8.64+0xb0] ;  /* 0x0000b02408207980 */ /* 0x000f62000c101900 */
[----:B--2---:R-:W-:-:S04]  /*a170*/  FSETP.GT.AND P5, PT, R7, R11, PT ;  /* 0x0000000b0700720b */ /* 0x004fc80003fa4000 */
[----:B------:R-:W-:Y:S02]  /*a180*/  FSEL R7, R7, R11, P5 ;  /* 0x0000000b07077208 */ /* 0x000fe40002800000 */
[----:B------:R-:W-:Y:S02]  /*a190*/  SEL R6, R3, R6, P5 ;  /* 0x0000000603067207 */ /* 0x000fe40002800000 */
[----:B---3--:R-:W-:-:S04]  /*a1a0*/  FSETP.GT.AND P6, PT, R10, R7, PT ;  /* 0x000000070a00720b */ /* 0x008fc80003fc4000 */
[----:B------:R-:W-:-:S04]  /*a1b0*/  FSEL R7, R10, R7, P6 ;  /* 0x000000070a077208 */ /* 0x000fc80003000000 */
[----:B----4-:R-:W-:-:S04]  /*a1c0*/  FSETP.GT.AND P4, PT, R12, R7, PT ;  /* 0x000000070c00720b */ /* 0x010fc80003f84000 */
[----:B------:R-:W-:Y:S01]  /*a1d0*/  FSEL R7, R12, R7, P4 ;  /* 0x000000070c077208 */ /* 0x000fe20002000000 */
[----:B------:R-:W-:-:S03]  /*a1e0*/  @P6 VIADD R6, R3, 0x1 ;  /* 0x0000000103066836 */ /* 0x000fc60000000000 */
[----:B-----5:R-:W-:-:S04]  /*a1f0*/  FSETP.GT.AND P3, PT, R14, R7, PT ;  /* 0x000000070e00720b */ /* 0x020fc80003f64000 */
[----:B------:R-:W-:Y:S01]  /*a200*/  FSEL R7, R14, R7, P3 ;  /* 0x000000070e077208 */ /* 0x000fe20001800000 */
[----:B------:R-:W-:-:S03]  /*a210*/  @P4 VIADD R6, R3, 0x2 ;  /* 0x0000000203064836 */ /* 0x000fc60000000000 */
[----:B------:R-:W-:-:S04]  /*a220*/  FSETP.GT.AND P1, PT, R20, R7, PT ;  /* 0x000000071400720b */ /* 0x000fc80003f24000 */
        /* <DEDUP_REMOVED lines=10> */
[----:B------:R-:W-:-:S08]  /*a2d0*/  @P5 VIADD R6, R3, 0x6 ;  /* 0x0000000603065836 */ /* 0x000fd00000000000 */
[C---:B------:R-:W-:Y:S02]  /*a2e0*/  @P3 VIADD R6, R3.reuse, 0x7 ;  /* 0x0000000703063836 */ /* 0x040fe40000000000 */
[----:B------:R-:W-:-:S07]  /*a2f0*/  VIADD R3, R3, 0x8 ;  /* 0x0000000803037836 */ /* 0x000fce0000000000 */
.L_x_186:
[----:B------:R-:W-:Y:S05]  /*a300*/  BSYNC.RECONVERGENT B1 ;  /* 0x0000000000017941 */ /* 0x000fea0003800200 */
.L_x_185:
[----:B------:R-:W-:Y:S05]  /*a310*/  @!P0 BRA `(.L_x_181) ;  /* 0x0000000000a08947 */ /* 0x000fea0003800000 */
[----:B------:R-:W-:Y:S01]  /*a320*/  ISETP.GE.U32.AND P0, PT, R13, 0x4, PT ;  /* 0x000000040d00780c */ /* 0x000fe20003f06070 */
[----:B------:R-:W-:Y:S01]  /*a330*/  BSSY.RECONVERGENT B1, `(.L_x_187) ;  /* 0x0000016000017945 */ /* 0x000fe20003800200 */
[----:B------:R-:W-:-:S04]  /*a340*/  LOP3.LUT R7, R0, 0x3, RZ, 0xc0, !PT ;  /* 0x0000000300077812 */ /* 0x000fc800078ec0ff */
[----:B------:R-:W-:-:S07]  /*a350*/  ISETP.NE.AND P1, PT, R7, RZ, PT ;  /* 0x000000ff0700720c */ /* 0x000fce0003f25270 */
[----:B------:R-:W-:Y:S06]  /*a360*/  @!P0 BRA `(.L_x_188) ;  /* 0x0000000000488947 */ /* 0x000fec0003800000 */
[----:B------:R-:W-:-:S05]  /*a370*/  IMAD.WIDE.U32 R8, R3, 0x18, R4 ;  /* 0x0000001803087825 */ /* 0x000fca00078e0004 */
[----:B------:R-:W2:Y:S04]  /*a380*/  LD.E R0, desc[UR36][R8.64+0x8] ;  /* 0x0000082408007980 */ /* 0x000ea8000c101900 */
[----:B------:R-:W3:Y:S04]  /*a390*/  LD.E R13, desc[UR36][R8.64+0x20] ;  /* 0x00002024080d7980 */ /* 0x000ee8000c101900 */
[----:B------:R-:W4:Y:S04]  /*a3a0*/  LD.E R15, desc[UR36][R8.64+0x38] ;  /* 0x00003824080f7980 */ /* 0x000f28000c101900 */
        /* <DEDUP_REMOVED lines=11> */
[----:B------:R-:W-:-:S08]  /*a460*/  @P3 VIADD R6, R3, 0x2 ;  /* 0x0000000203063836 */ /* 0x000fd00000000000 */
[C---:B------:R-:W-:Y:S02]  /*a470*/  @P4 VIADD R6, R3.reuse, 0x3 ;  /* 0x0000000303064836 */ /* 0x040fe40000000000 */
[----:B------:R-:W-:-:S07]  /*a480*/  VIADD R3, R3, 0x4 ;  /* 0x0000000403037836 */ /* 0x000fce0000000000 */
.L_x_188:
[----:B------:R-:W-:Y:S05]  /*a490*/  BSYNC.RECONVERGENT B1 ;  /* 0x0000000000017941 */ /* 0x000fea0003800200 */
.L_x_187:
[----:B------:R-:W-:Y:S05]  /*a4a0*/  @!P1 BRA `(.L_x_181) ;  /* 0x00000000003c9947 */ /* 0x000fea0003800000 */
[----:B0-----:R-:W-:-:S05]  /*a4b0*/  IMAD.WIDE.U32 R4, R3, 0x18, R4 ;  /* 0x0000001803047825 */ /* 0x001fca00078e0004 */
[----:B------:R-:W2:Y:S01]  /*a4c0*/  LD.E R0, desc[UR36][R4.64+0x8] ;  /* 0x0000082404007980 */ /* 0x000ea2000c101900 */
[----:B------:R-:W-:Y:S02]  /*a4d0*/  ISETP.NE.AND P1, PT, R7, 0x1, PT ;  /* 0x000000010700780c */ /* 0x000fe40003f25270 */
[----:B--2---:R-:W-:-:S04]  /*a4e0*/  FSETP.GT.AND P0, PT, R0, R11, PT ;  /* 0x0000000b0000720b */ /* 0x004fc80003f04000 */
[----:B------:R-:W-:Y:S02]  /*a4f0*/  FSEL R11, R0, R11, P0 ;  /* 0x0000000b000b7208 */ /* 0x000fe40000000000 */
[----:B------:R-:W-:-:S05]  /*a500*/  SEL R6, R3, R6, P0 ;  /* 0x0000000603067207 */ /* 0x000fca0000000000 */
[----:B------:R-:W-:Y:S05]  /*a510*/  @!P1 BRA `(.L_x_181) ;  /* 0x0000000000209947 */ /* 0x000fea0003800000 */
[----:B------:R-:W-:Y:S01]  /*a520*/  ISETP.NE.AND P1, PT, R7, 0x2, PT ;  /* 0x000000020700780c */ /* 0x000fe20003f25270 */
[----:B------:R-:W2:-:S12]  /*a530*/  LD.E R0, desc[UR36][R4.64+0x20] ;  /* 0x0000202404007980 */ /* 0x000e98000c101900 */
[----:B------:R-:W3:Y:S01]  /*a540*/  @P1 LD.E R7, desc[UR36][R4.64+0x38] ;  /* 0x0000382404071980 */ /* 0x000ee2000c101900 */
[----:B--2---:R-:W-:-:S04]  /*a550*/  FSETP.GT.AND P0, PT, R0, R11, PT ;  /* 0x0000000b0000720b */ /* 0x004fc80003f04000 */
[----:B------:R-:W-:-:S04]  /*a560*/  FSEL R0, R0, R11, P0 ;  /* 0x0000000b00007208 */ /* 0x000fc80000000000 */
[----:B---3--:R-:W-:-:S05]  /*a570*/  FSETP.GT.AND P2, PT, R7, R0, P1 ;  /* 0x000000000700720b */ /* 0x008fca0000f44000 */
[----:B------:R-:W-:-:S08]  /*a580*/  @P0 VIADD R6, R3, 0x1 ;  /* 0x0000000103060836 */ /* 0x000fd00000000000 */
[----:B------:R-:W-:-:S07]  /*a590*/  @P2 VIADD R6, R3, 0x2 ;  /* 0x0000000203062836 */ /* 0x000fce0000000000 */
.L_x_181:
[----:B------:R-:W-:Y:S05]  /*a5a0*/  BSYNC.RECONVERGENT B0 ;  /* 0x0000000000007941 */ /* 0x000fea0003800200 */
.L_x_180:
[----:B0-----:R-:W-:-:S04]  /*a5b0*/  IMAD.WIDE.U32 R4, R35, 0x4, R24 ;  /* 0x0000000423047825 */ /* 0x001fc800078e0018 */
[----:B------:R-:W-:Y:S01]  /*a5c0*/  VIADD R35, R35, 0x1 ;  /* 0x0000000123237836 */ /* 0x000fe20000000000 */
[----:B------:R0:W-:Y:S04]  /*a5d0*/  ST.E desc[UR36][R4.64], R6 ;  /* 0x0000000604007985 */ /* 0x0001e8000c101924 */
[----:B------:R-:W-:-:S13]  /*a5e0*/  ISETP.NE.AND P0, PT, R35, R2, PT ;  /* 0x000000022300720c */ /* 0x000fda0003f05270 */
[----:B0-----:R-:W-:Y:S05]  /*a5f0*/  @P0 BRA `(.L_x_189) ;  /* 0xffffffe800f40947 */ /* 0x001fea000383ffff */
[----:B------:R-:W-:Y:S05]  /*a600*/  BSYNC.RECONVERGENT B6 ;  /* 0x0000000000067941 */ /* 0x000fea0003800200 */
.L_x_159:
[C---:B------:R-:W-:Y:S01]  /*a610*/  ISETP.GE.U32.AND P1, PT, R2.reuse, 0x10, PT ;  /* 0x000000100200780c */ /* 0x040fe20003f26070 */
[----:B------:R-:W-:Y:S01]  /*a620*/  IMAD.MOV.U32 R3, RZ, RZ, RZ ;  /* 0x000000ffff037224 */ /* 0x000fe200078e00ff */
[----:B------:R-:W-:Y:S01]  /*a630*/  LOP3.LUT R32, R2, 0xf, RZ, 0xc0, !PT ;  /* 0x0000000f02207812 */ /* 0x000fe200078ec0ff */
[----:B------:R-:W-:-:S03]  /*a640*/  IMAD.MOV.U32 R0, RZ, RZ, RZ ;  /* 0x000000ffff007224 */ /* 0x000fc600078e00ff */
[----:B------:R-:W-:-:S07]  /*a650*/  ISETP.NE.AND P0, PT, R32, RZ, PT ;  /* 0x000000ff2000720c */ /* 0x000fce0003f05270 */
[----:B------:R-:W-:Y:S06]  /*a660*/  @!P1 BRA `(.L_x_190) ;  /* 0x0000000400809947 */ /* 0x000fec0003800000 */
[----:B------:R-:W-:Y:S01]  /*a670*/  IADD3 R4, P1, PT, R18, 0x20, RZ ;  /* 0x0000002012047810 */ /* 0x000fe20007f3e0ff */
[----:B------:R-:W-:Y:S01]  /*a680*/  BSSY.RECONVERGENT B0, `(.L_x_190) ;  /* 0x000005e000007945 */ /* 0x000fe20003800200 */
[----:B------:R-:W-:Y:S01]  /*a690*/  IADD3 R6, P2, PT, R24, 0x20, RZ ;  /* 0x0000002018067810 */ /* 0x000fe20007f5e0ff */
[----:B------:R-:W-:Y:S01]  /*a6a0*/  IMAD.MOV.U32 R0, RZ, RZ, RZ ;  /* 0x000000ffff007224 */ /* 0x000fe200078e00ff */
[----:B------:R-:W-:Y:S01]  /*a6b0*/  LOP3.LUT R3, R2, 0x7ffffff0, RZ, 0xc0, !PT ;  /* 0x7ffffff002037812 */ /* 0x000fe200078ec0ff */
[----:B------:R-:W-:Y:S02]  /*a6c0*/  IMAD.X R5, RZ, RZ, R19, P1 ;  /* 0x000000ffff057224 */ /* 0x000fe400008e0613 */
[----:B------:R-:W-:Y:S02]  /*a6d0*/  IMAD.X R7, RZ, RZ, R25, P2 ;  /* 0x000000ffff077224 */ /* 0x000fe400010e0619 */
[----:B------:R-:W-:-:S07]  /*a6e0*/  IMAD.MOV R30, RZ, RZ, -R3 ;  /* 0x000000ffff1e7224 */ /* 0x000fce00078e0a03 */
.L_x_191:
[----:B------:R-:W2:Y:S04]  /*a6f0*/  LD.E R10, desc[UR36][R4.64+-0x20] ;  /* 0xffffe024040a7980 */ /* 0x000ea8000c101900 */
[----:B------:R-:W2:Y:S04]  /*a700*/  LD.E R11, desc[UR36][R6.64+-0x20] ;  /* 0xffffe024060b7980 */ /* 0x000ea8000c101900 */
[----:B------:R-:W3:Y:S04]  /*a710*/  LD.E R12, desc[UR36][R4.64+-0x1c] ;  /* 0xffffe424040c7980 */ /* 0x000ee8000c101900 */
        /* <DEDUP_REMOVED lines=8> */
[----:B-----5:R-:W4:Y:S01]  /*a7a0*/  LD.E R9, desc[UR36][R6.64+-0xc] ;  /* 0xfffff42406097980 */ /* 0x020f22000c101900 */
[----:B------:R-:W-:-:S03]  /*a7b0*/  VIADD R14, R0, 0x1 ;  /* 0x00000001000e7836 */ /* 0x000fc60000000000 */
[----:B------:R-:W4:Y:S04]  /*a7c0*/  LD.E R15, desc[UR36][R6.64] ;  /* 0x00000024060f7980 */ /* 0x000f28000c101900 */
[----:B------:R-:W4:Y:S01]  /*a7d0*/  LD.E R36, desc[UR36][R6.64+0x1c] ;  /* 0x00001c2406247980 */ /* 0x000f22000c101900 */
[----:B--2---:R-:W-:-:S03]  /*a7e0*/  ISETP.NE.AND P1, PT, R10, R11, PT ;  /* 0x0000000b0a00720c */ /* 0x004fc60003f25270 */
[----:B------:R-:W2:Y:S04]  /*a7f0*/  LD.E R10, desc[UR36][R4.64+-0x8] ;  /* 0xfffff824040a7980 */ /* 0x000ea8000c101900 */
[----:B------:R-:W2:Y:S01]  /*a800*/  LD.E R11, desc[UR36][R6.64+-0x8] ;  /* 0xfffff824060b7980 */ /* 0x000ea2000c101900 */
[----:B---3--:R-:W-:-:S03]  /*a810*/  ISETP.NE.AND P2, PT, R12, R13, PT ;  /* 0x0000000d0c00720c */ /* 0x008fc60003f45270 */
[----:B------:R-:W3:Y:S04]  /*a820*/  LD.E R12, desc[UR36][R4.64+-0x4] ;  /* 0xfffffc24040c7980 */ /* 0x000ee8000c101900 */
[----:B------:R-:W3:Y:S01]  /*a830*/  LD.E R13, desc[UR36][R6.64+-0x4] ;  /* 0xfffffc24060d7980 */ /* 0x000ee2000c101900 */
[----:B------:R-:W-:-:S03]  /*a840*/  @P1 IMAD.MOV R14, RZ, RZ, R0 ;  /* 0x000000ffff0e1224 */ /* 0x000fc600078e0200 */
[----:B------:R-:W3:Y:S01]  /*a850*/  LD.E R0, desc[UR36][R4.64] ;  /* 0x0000002404007980 */ /* 0x000ee2000c101900 */
[----:B----4-:R-:W-:Y:S01]  /*a860*/  ISETP.NE.AND P1, PT, R20, R21, PT ;  /* 0x000000151400720c */ /* 0x010fe20003f25270 */
[----:B------:R-:W-:Y:S02]  /*a870*/  VIADD R20, R14, 0x1 ;  /* 0x000000010e147836 */ /* 0x000fe40000000000 */
[----:B------:R-:W-:Y:S01]  /*a880*/  @P2 IMAD.MOV R20, RZ, RZ, R14 ;  /* 0x000000ffff142224 */ /* 0x000fe200078e020e */
[----:B------:R-:W4:Y:S01]  /*a890*/  LD.E R21, desc[UR36][R6.64+0x4] ;  /* 0x0000042406157980 */ /* 0x000f22000c101900 */
[----:B------:R-:W-:-:S03]  /*a8a0*/  ISETP.NE.AND P2, PT, R28, R29, PT ;  /* 0x0000001d1c00720c */ /* 0x000fc60003f45270 */
[----:B------:R-:W4:Y:S01]  /*a8b0*/  LD.E R14, desc[UR36][R4.64+0x4] ;  /* 0x00000424040e7980 */ /* 0x000f22000c101900 */
[----:B------:R-:W-:-:S03]  /*a8c0*/  VIADD R28, R20, 0x1 ;  /* 0x00000001141c7836 */ /* 0x000fc60000000000 */
[----:B------:R-:W4:Y:S01]  /*a8d0*/  LD.E R29, desc[UR36][R6.64+0x8] ;  /* 0x00000824061d7980 */ /* 0x000f22000c101900 */
[----:B------:R-:W-:Y:S01]  /*a8e0*/  @P1 IMAD.MOV R28, RZ, RZ, R20 ;  /* 0x000000ffff1c1224 */ /* 0x000fe200078e0214 */
[----:B------:R-:W-:Y:S02]  /*a8f0*/  ISETP.NE.AND P1, PT, R31, R34, PT ;  /* 0x000000221f00720c */ /* 0x000fe40003f25270 */
[----:B------:R-:W4:Y:S01]  /*a900*/  LD.E R20, desc[UR36][R4.64+0x8] ;  /* 0x0000082404147980 */ /* 0x000f22000c101900 */
[----:B------:R-:W-:Y:S02]  /*a910*/  VIADD R31, R28, 0x1 ;  /* 0x000000011c1f7836 */ /* 0x000fe40000000000 */
[----:B------:R-:W-:Y:S01]  /*a920*/  @P2 IMAD.MOV R31, RZ, RZ, R28 ;  /* 0x000000ffff1f2224 */ /* 0x000fe200078e021c */
[----:B------:R-:W4:Y:S01]  /*a930*/  LD.E R34, desc[UR36][R6.64+0x10] ;  /* 0x0000102406227980 */ /* 0x000f22000c101900 */
[----:B------:R-:W-:-:S03]  /*a940*/  ISETP.NE.AND P2, PT, R8, R9, PT ;  /* 0x000000090800720c */ /* 0x000fc60003f45270 */
[----:B------:R-:W4:Y:S04]  /*a950*/  LD.E R8, desc[UR36][R4.64+0xc] ;  /* 0x00000c2404087980 */ /* 0x000f28000c101900 */
[----:B------:R-:W4:Y:S01]  /*a960*/  LD.E R9, desc[UR36][R6.64+0xc] ;  /* 0x00000c2406097980 */ /* 0x000f22000c101900 */
[----:B------:R-:W-:Y:S02]  /*a970*/  VIADD R28, R31, 0x1 ;  /* 0x000000011f1c7836 */ /* 0x000fe40000000000 */
[----:B------:R-:W-:Y:S02]  /*a980*/  @P1 IMAD.MOV R28, RZ, RZ, R31 ;  /* 0x000000ffff1c1224 */ /* 0x000fe400078e021f */
[----:B------:R-:W4:Y:S01]  /*a990*/  LD.E R31, desc[UR36][R4.64+0x10] ;  /* 0x00001024041f7980 */ /* 0x000f22000c101900 */
[----:B--2---:R-:W-:Y:S01]  /*a9a0*/  ISETP.NE.AND P1, PT, R10, R11, PT ;  /* 0x0000000b0a00720c */ /* 0x004fe20003f25270 */
[----:B------:R-:W-:-:S02]  /*a9b0*/  VIADD R10, R28, 0x1 ;  /* 0x000000011c0a7836 */ /* 0x000fc40000000000 */
[----:B------:R-:W-:Y:S02]  /*a9c0*/  @P2 IMAD.MOV R10, RZ, RZ, R28 ;  /* 0x000000ffff0a2224 */ /* 0x000fe400078e021c */
[----:B------:R-:W2:Y:S01]  /*a9d0*/  LD.E R28, desc[UR36][R6.64+0x18] ;  /* 0x00001824061c7980 */ /* 0x000ea2000c101900 */
[----:B---3--:R-:W-:-:S03]  /*a9e0*/  ISETP.NE.AND P2, PT, R12, R13, PT ;  /* 0x0000000d0c00720c */ /* 0x008fc60003f45270 */
[----:B------:R-:W3:Y:S04]  /*a9f0*/  LD.E R12, desc[UR36][R4.64+0x14] ;  /* 0x00001424040c7980 */ /* 0x000ee8000c101900 */
[----:B------:R0:W3:Y:S01]  /*aa00*/  LD.E R13, desc[UR36][R6.64+0x14] ;  /* 0x00001424060d7980 */ /* 0x0000e2000c101900 */
[----:B------:R-:W-:Y:S02]  /*aa10*/  VIADD R11, R10, 0x1 ;  /* 0x000000010a0b7836 */ /* 0x000fe40000000000 */
[----:B------:R-:W-:Y:S01]  /*aa20*/  @P1 IMAD.MOV R11, RZ, RZ, R10 ;  /* 0x000000ffff0b1224 */ /* 0x000fe200078e020a */
[----:B------:R-:W-:Y:S02]  /*aa30*/  ISETP.NE.AND P1, PT, R0, R15, PT ;  /* 0x0000000f0000720c */ /* 0x000fe40003f25270 */
[----:B------:R-:W2:Y:S01]  /*aa40*/  LD.E R15, desc[UR36][R4.64+0x18] ;  /* 0x00001824040f7980 */ /* 0x000ea2000c101900 */
[----:B------:R-:W-:-:S02]  /*aa50*/  VIADD R0, R11, 0x1 ;  /* 0x000000010b007836 */ /* 0x000fc40000000000 */
[----:B------:R-:W-:Y:S02]  /*aa60*/  @P2 IMAD.MOV R0, RZ, RZ, R11 ;  /* 0x000000ffff002224 */ /* 0x000fe400078e020b */
[----:B------:R-:W2:Y:S01]  /*aa70*/  LD.E R11, desc[UR36][R4.64+0x1c] ;  /* 0x00001c24040b7980 */ /* 0x000ea2000c101900 */
[----:B----4-:R-:W-:Y:S01]  /*aa80*/  ISETP.NE.AND P2, PT, R14, R21, PT ;  /* 0x000000150e00720c */ /* 0x010fe20003f45270 */
[----:B------:R-:W-:-:S04]  /*aa90*/  VIADD R10, R0, 0x1 ;  /* 0x00000001000a7836 */ /* 0x000fc80000000000 */
[----:B------:R-:W-:Y:S01]  /*aaa0*/  @P1 IMAD.MOV R10, RZ, RZ, R0 ;  /* 0x000000ffff0a1224 */ /* 0x000fe200078e0200 */
[----:B------:R-:W-:-:S03]  /*aab0*/  ISETP.NE.AND P1, PT, R20, R29, PT ;  /* 0x0000001d1400720c */ /* 0x000fc60003f25270 */
[----:B------:R-:W-:-:S04]  /*aac0*/  VIADD R0, R10, 0x1 ;  /* 0x000000010a007836 */ /* 0x000fc80000000000 */
[----:B------:R-:W-:Y:S01]  /*aad0*/  @P2 IMAD.MOV R0, RZ, RZ, R10 ;  /* 0x000000ffff002224 */ /* 0x000fe200078e020a */
[----:B------:R-:W-:-:S03]  /*aae0*/  ISETP.NE.AND P2, PT, R8, R9, PT ;  /* 0x000000090800720c */ /* 0x000fc60003f45270 */
[----:B------:R-:W-:Y:S02]  /*aaf0*/  VIADD R8, R0, 0x1 ;  /* 0x0000000100087836 */ /* 0x000fe40000000000 */
[----:B------:R-:W-:Y:S01]  /*ab00*/  @P1 IMAD.MOV R8, RZ, RZ, R0 ;  /* 0x000000ffff081224 */ /* 0x000fe200078e0200 */
[----:B------:R-:W-:-:S03]  /*ab10*/  ISETP.NE.AND P1, PT, R31, R34, PT ;  /* 0x000000221f00720c */ /* 0x000fc60003f25270 */
[----:B------:R-:W-:-:S04]  /*ab20*/  VIADD R0, R8, 0x1 ;  /* 0x0000000108007836 */ /* 0x000fc80000000000 */
[----:B------:R-:W-:Y:S02]  /*ab30*/  @P2 IMAD.MOV R0, RZ, RZ, R8 ;  /* 0x000000ffff002224 */ /* 0x000fe400078e0208 */
[----:B------:R-:W-:Y:S02]  /*ab40*/  VIADD R30, R30, 0x10 ;  /* 0x000000101e1e7836 */ /* 0x000fe40000000000 */
[----:B------:R-:W-:Y:S02]  /*ab50*/  VIADD R8, R0, 0x1 ;  /* 0x0000000100087836 */ /* 0x000fe40000000000 */
[----:B------:R-:W-:Y:S01]  /*ab60*/  @P1 IMAD.MOV R8, RZ, RZ, R0 ;  /* 0x000000ffff081224 */ /* 0x000fe200078e0200 */
[----:B------:R-:W-:-:S03]  /*ab70*/  ISETP.NE.AND P3, PT, R30, RZ, PT ;  /* 0x000000ff1e00720c */ /* 0x000fc60003f65270 */
[----:B------:R-:W-:Y:S01]  /*ab80*/  VIADD R0, R8, 0x1 ;  /* 0x0000000108007836 */ /* 0x000fe20000000000 */
[----:B0-----:R-:W-:-:S05]  /*ab90*/  IADD3 R6, P4, PT, R6, 0x40, RZ ;  /* 0x0000004006067810 */ /* 0x001fca0007f9e0ff */
[----:B------:R-:W-:Y:S01]  /*aba0*/  IMAD.X R7, RZ, RZ, R7, P4 ;  /* 0x000000ffff077224 */ /* 0x000fe200020e0607 */
[----:B---3--:R-:W-:Y:S02]  /*abb0*/  ISETP.NE.AND P2, PT, R12, R13, PT ;  /* 0x0000000d0c00720c */ /* 0x008fe40003f45270 */
[----:B--2---:R-:W-:-:S11]  /*abc0*/  ISETP.NE.AND P1, PT, R15, R28, PT ;  /* 0x0000001c0f00720c */ /* 0x004fd60003f25270 */
[----:B------:R-:W-:Y:S01]  /*abd0*/  @P2 IMAD.MOV R0, RZ, RZ, R8 ;  /* 0x000000ffff002224 */ /* 0x000fe200078e0208 */
[----:B------:R-:W-:-:S03]  /*abe0*/  ISETP.NE.AND P2, PT, R11, R36, PT ;  /* 0x000000240b00720c */ /* 0x000fc60003f45270 */
[----:B------:R-:W-:Y:S02]  /*abf0*/  VIADD R8, R0, 0x1 ;  /* 0x0000000100087836 */ /* 0x000fe40000000000 */
[----:B------:R-:W-:Y:S01]  /*ac00*/  @P1 IMAD.MOV R8, RZ, RZ, R0 ;  /* 0x000000ffff081224 */ /* 0x000fe200078e0200 */
[----:B------:R-:W-:-:S03]  /*ac10*/  IADD3 R4, P1, PT, R4, 0x40, RZ ;  /* 0x0000004004047810 */ /* 0x000fc60007f3e0ff */
[----:B------:R-:W-:Y:S02]  /*ac20*/  VIADD R0, R8, 0x1 ;  /* 0x0000000108007836 */ /* 0x000fe40000000000 */
[----:B------:R-:W-:Y:S02]  /*ac30*/  IMAD.X R5, RZ, RZ, R5, P1 ;  /* 0x000000ffff057224 */ /* 0x000fe400008e0605 */
[----:B------:R-:W-:Y:S01]  /*ac40*/  @P2 IMAD.MOV R0, RZ, RZ, R8 ;  /* 0x000000ffff002224 */ /* 0x000fe200078e0208 */
[----:B------:R-:W-:Y:S06]  /*ac50*/  @P3 BRA `(.L_x_191) ;  /* 0xfffffff800a43947 */ /* 0x000fec000383ffff */
[----:B------:R-:W-:Y:S05]  /*ac60*/  BSYNC.RECONVERGENT B0 ;  /* 0x0000000000007941 */ /* 0x000fea0003800200 */
.L_x_190:
[----:B------:R-:W-:Y:S05]  /*ac70*/  @!P0 BRA `(.L_x_192) ;  /* 0x0000000400988947 */ /* 0x000fea0003800000 */
[----:B------:R-:W-:Y:S02]  /*ac80*/  ISETP.GE.U32.AND P0, PT, R32, 0x8, PT ;  /* 0x000000082000780c */ /* 0x000fe40003f06070 */
[----:B------:R-:W-:-:S11]  /*ac90*/  LOP3.LUT R36, R2, 0x7, RZ, 0xc0, !PT ;  /* 0x0000000702247812 */ /* 0x000fd600078ec0ff */
[----:B------:R-:W-:Y:S05]  /*aca0*/  @!P0 BRA `(.L_x_193) ;  /* 0x0000000000ac8947 */ /* 0x000fea0003800000 */
[----:B------:R-:W-:-:S04]  /*acb0*/  IMAD.WIDE.U32 R6, R3, 0x4, R18 ;  /* 0x0000000403067825 */ /* 0x000fc800078e0012 */
[C---:B------:R-:W-:Y:S01]  /*acc0*/  IMAD.WIDE.U32 R4, R3.reuse, 0x4, R24 ;  /* 0x0000000403047825 */ /* 0x040fe200078e0018 */
[----:B------:R-:W2:Y:S04]  /*acd0*/  LD.E R8, desc[UR36][R6.64] ;  /* 0x0000002406087980 */ /* 0x000ea8000c101900 */
[----:B-----5:R-:W2:Y:S04]  /*ace0*/  LD.E R9, desc[UR36][R4.64] ;  /* 0x0000002404097980 */ /* 0x020ea8000c101900 */
        /* <DEDUP_REMOVED lines=13> */
[----:B------:R0:W4:Y:S01]  /*adc0*/  LD.E R35, desc[UR36][R4.64+0x1c] ;  /* 0x00001c2404237980 */ /* 0x000122000c101900 */
[----:B------:R-:W-:Y:S01]  /*add0*/  VIADD R3, R3, 0x8 ;  /* 0x0000000803037836 */ /* 0x000fe20000000000 */
[----:B--2---:R-:W-:Y:S01]  /*ade0*/  ISETP.NE.AND P0, PT, R8, R9, PT ;  /* 0x000000090800720c */ /* 0x004fe20003f05270 */
[----:B------:R-:W-:Y:S01]  /*adf0*/  VIADD R8, R0, 0x1 ;  /* 0x0000000100087836 */ /* 0x000fe20000000000 */
[----:B---3--:R-:W-:-:S11]  /*ae00*/  ISETP.NE.AND P1, PT, R10, R11, PT ;  /* 0x0000000b0a00720c */ /* 0x008fd60003f25270 */
[----:B------:R-:W-:Y:S01]  /*ae10*/  @P0 IMAD.MOV R8, RZ, RZ, R0 ;  /* 0x000000ffff080224 */ /* 0x000fe200078e0200 */
[----:B----4-:R-:W-:-:S03]  /*ae20*/  ISETP.NE.AND P0, PT, R12, R13, PT ;  /* 0x0000000d0c00720c */ /* 0x010fc60003f05270 */
[----:B------:R-:W-:Y:S02]  /*ae30*/  VIADD R0, R8, 0x1 ;  /* 0x0000000108007836 */ /* 0x000fe40000000000 */
        /* <DEDUP_REMOVED lines=8> */
[----:B0-----:R-:W-:-:S04]  /*aec0*/  VIADD R4, R0, 0x1 ;  /* 0x0000000100047836 */ /* 0x001fc80000000000 */
[----:B------:R-:W-:Y:S01]  /*aed0*/  @P0 IMAD.MOV R4, RZ, RZ, R0 ;  /* 0x000000ffff040224 */ /* 0x000fe200078e0200 */
[----:B------:R-:W-:-:S03]  /*aee0*/  ISETP.NE.AND P0, PT, R30, R31, PT ;  /* 0x0000001f1e00720c */ /* 0x000fc60003f05270 */
[----:B------:R-:W-:Y:S02]  /*aef0*/  VIADD R0, R4, 0x1 ;  /* 0x0000000104007836 */ /* 0x000fe40000000000 */
[----:B------:R-:W-:Y:S01]  /*af00*/  @P1 IMAD.MOV R0, RZ, RZ, R4 ;  /* 0x000000ffff001224 */ /* 0x000fe200078e0204 */
[----:B------:R-:W-:-:S03]  /*af10*/  ISETP.NE.AND P1, PT, R34, R35, PT ;  /* 0x000000232200720c */ /* 0x000fc60003f25270 */
[----:B------:R-:W-:-:S04]  /*af20*/  VIADD R4, R0, 0x1 ;  /* 0x0000000100047836 */ /* 0x000fc80000000000 */
[----:B------:R-:W-:-:S04]  /*af30*/  @P0 IMAD.MOV R4, RZ, RZ, R0 ;  /* 0x000000ffff040224 */ /* 0x000fc800078e0200 */
[----:B------:R-:W-:Y:S02]  /*af40*/  VIADD R0, R4, 0x1 ;  /* 0x0000000104007836 */ /* 0x000fe40000000000 */
[----:B------:R-:W-:-:S07]  /*af50*/  @P1 IMAD.MOV R0, RZ, RZ, R4 ;  /* 0x000000ffff001224 */ /* 0x000fce00078e0204 */
.L_x_193:
[----:B------:R-:W-:Y:S01]  /*af60*/  ISETP.NE.AND P0, PT, R36, RZ, PT ;  /* 0x000000ff2400720c */ /* 0x000fe20003f05270 */
[----:B------:R-:W-:-:S12]  /*af70*/  BSSY.RECONVERGENT B0, `(.L_x_192) ;  /* 0x0000036000007945 */ /* 0x000fd80003800200 */
[----:B------:R-:W-:Y:S05]  /*af80*/  @!P0 BRA `(.L_x_194) ;  /* 0x0000000000d08947 */ /* 0x000fea0003800000 */
[----:B------:R-:W-:Y:S02]  /*af90*/  ISETP.GE.U32.AND P0, PT, R36, 0x4, PT ;  /* 0x000000042400780c */ /* 0x000fe40003f06070 */
[----:B------:R-:W-:-:S04]  /*afa0*/  LOP3.LUT R13, R2, 0x3, RZ, 0xc0, !PT ;  /* 0x00000003020d7812 */ /* 0x000fc800078ec0ff */
[----:B------:R-:W-:-:S07]  /*afb0*/  ISETP.NE.AND P1, PT, R13, RZ, PT ;  /* 0x000000ff0d00720c */ /* 0x000fce0003f25270 */
[----:B------:R-:W-:Y:S06]  /*afc0*/  @!P0 BRA `(.L_x_195) ;  /* 0x00000000005c8947 */ /* 0x000fec0003800000 */
        /* <DEDUP_REMOVED lines=9> */
[----:B------:R-:W4:Y:S01]  /*b060*/  LD.E R21, desc[UR36][R6.64+0xc] ;  /* 0x00000c2406157980 */ /* 0x000f22000c101900 */
        /* <DEDUP_REMOVED lines=10> */
[----:B------:R-:W-:-:S04]  /*b110*/  @P0 IMAD.MOV R8, RZ, RZ, R0 ;  /* 0x000000ffff080224 */ /* 0x000fc800078e0200 */
[----:B------:R-:W-:Y:S02]  /*b120*/  VIADD R0, R8, 0x1 ;  /* 0x0000000108007836 */ /* 0x000fe40000000000 */
[----:B------:R-:W-:-:S07]  /*b130*/  @P2 IMAD.MOV R0, RZ, RZ, R8 ;  /* 0x000000ffff002224 */ /* 0x000fce00078e0208 */
.L_x_195:
[----:B------:R-:W-:Y:S05]  /*b140*/  @!P1 BRA `(.L_x_194) ;  /* 0x0000000000609947 */ /* 0x000fea0003800000 */
[----:B------:R-:W-:-:S04]  /*b150*/  IMAD.WIDE.U32 R4, R3, 0x4, R24 ;  /* 0x0000000403047825 */ /* 0x000fc800078e0018 */
[----:B------:R-:W-:-:S04]  /*b160*/  IMAD.WIDE.U32 R6, R3, 0x4, R18 ;  /* 0x0000000403067825 */ /* 0x000fc800078e0012 */
[----:B------:R-:W-:Y:S02]  /*b170*/  IMAD.MOV.U32 R11, RZ, RZ, R4 ;  /* 0x000000ffff0b7224 */ /* 0x000fe400078e0004 */
[----:B------:R-:W-:Y:S02]  /*b180*/  IMAD.MOV.U32 R12, RZ, RZ, R5 ;  /* 0x000000ffff0c7224 */ /* 0x000fe400078e0005 */
[----:B-----5:R-:W-:Y:S02]  /*b190*/  IMAD.MOV.U32 R9, RZ, RZ, R6 ;  /* 0x000000ffff097224 */ /* 0x020fe400078e0006 */
[----:B------:R-:W-:Y:S02]  /*b1a0*/  IMAD.MOV.U32 R10, RZ, RZ, R7 ;  /* 0x000000ffff0a7224 */ /* 0x000fe400078e0007 */
[----:B------:R-:W-:-:S07]  /*b1b0*/  IMAD.MOV R3, RZ, RZ, -R13 ;  /* 0x000000ffff037224 */ /* 0x000fce00078e0a0d */
.L_x_196:
[----:B------:R-:W-:Y:S02]  /*b1c0*/  IMAD.MOV.U32 R4, RZ, RZ, R9 ;  /* 0x000000ffff047224 */ /* 0x000fe400078e0009 */
[----:B------:R-:W-:Y:S02]  /*b1d0*/  IMAD.MOV.U32 R7, RZ, RZ, R12 ;  /* 0x000000ffff077224 */ /* 0x000fe400078e000c */
[----:B------:R-:W-:Y:S02]  /*b1e0*/  IMAD.MOV.U32 R5, RZ, RZ, R10 ;  /* 0x000000ffff057224 */ /* 0x000fe400078e000a */
[----:B------:R-:W-:-:S03]  /*b1f0*/  IMAD.MOV.U32 R6, RZ, RZ, R11 ;  /* 0x000000ffff067224 */ /* 0x000fc600078e000b */
[----:B------:R-:W2:Y:S04]  /*b200*/  LD.E R4, desc[UR36][R4.64] ;  /* 0x0000002404047980 */ /* 0x000ea8000c101900 */
[----:B------:R-:W2:Y:S01]  /*b210*/  LD.E R7, desc[UR36][R6.64] ;  /* 0x0000002406077980 */ /* 0x000ea2000c101900 */
[----:B------:R-:W-:Y:S01]  /*b220*/  VIADD R3, R3, 0x1 ;  /* 0x0000000103037836 */ /* 0x000fe20000000000 */
[----:B------:R-:W-:Y:S01]  /*b230*/  IADD3 R11, P2, PT, R11, 0x4, RZ ;  /* 0x000000040b0b7810 */ /* 0x000fe20007f5e0ff */
[----:B------:R-:W-:Y:S01]  /*b240*/  VIADD R8, R0, 0x1 ;  /* 0x0000000100087836 */ /* 0x000fe20000000000 */
[----:B------:R-:W-:Y:S02]  /*b250*/  IADD3 R9, P3, PT, R9, 0x4, RZ ;  /* 0x0000000409097810 */ /* 0x000fe40007f7e0ff */
[----:B------:R-:W-:Y:S01]  /*b260*/  ISETP.NE.AND P1, PT, R3, RZ, PT ;  /* 0x000000ff0300720c */ /* 0x000fe20003f25270 */
[----:B------:R-:W-:-:S02]  /*b270*/  IMAD.X R12, RZ, RZ, R12, P2 ;  /* 0x000000ffff0c7224 */ /* 0x000fc400010e060c */
[----:B------:R-:W-:Y:S01]  /*b280*/  IMAD.X R10, RZ, RZ, R10, P3 ;  /* 0x000000ffff0a7224 */ /* 0x000fe200018e060a */
[----:B--2---:R-:W-:-:S13]  /*b290*/  ISETP.NE.AND P0, PT, R4, R7, PT ;  /* 0x000000070400720c */ /* 0x004fda0003f05270 */
[----:B------:R-:W-:-:S04]  /*b2a0*/  @P0 IMAD.MOV R8, RZ, RZ, R0 ;  /* 0x000000ffff080224 */ /* 0x000fc800078e0200 */
[----:B------:R-:W-:Y:S01]  /*b2b0*/  IMAD.MOV.U32 R0, RZ, RZ, R8 ;  /* 0x000000ffff007224 */ /* 0x000fe200078e0008 */
[----:B------:R-:W-:Y:S06]  /*b2c0*/  @P1 BRA `(.L_x_196) ;  /* 0xfffffffc00bc1947 */ /* 0x000fec000383ffff */
.L_x_194:
[----:B------:R-:W-:Y:S05]  /*b2d0*/  BSYNC.RECONVERGENT B0 ;  /* 0x0000000000007941 */ /* 0x000fea0003800200 */
.L_x_192:
[----:B------:R-:W-:Y:S01]  /*b2e0*/  I2FP.F32.S32 R7, R2 ;  /* 0x0000000200077245 */ /* 0x000fe20000201400 */
[----:B------:R-:W-:Y:S01]  /*b2f0*/  BSSY.RECONVERGENT B0, `(.L_x_197) ;  /* 0x0000010000007945 */ /* 0x000fe20003800200 */
[----:B------:R-:W-:Y:S02]  /*b300*/  I2FP.F32.U32 R0, R0 ;  /* 0x0000000000007245 */ /* 0x000fe40000201000 */
[----:B------:R-:W0:Y:S01]  /*b310*/  MUFU.RCP R3, R7 ;  /* 0x0000000700037308 */ /* 0x000e220000001000 */
[----:B------:R-:W-:Y:S02]  /*b320*/  ISETP.GE.U32.AND P2, PT, R2, 0x10, PT ;  /* 0x000000100200780c */ /* 0x000fe40003f46070 */
[----:B------:R-:W-:-:S05]  /*b330*/  FMUL R0, R0, 100 ;  /* 0x42c8000000007820 */ /* 0x000fca0000400000 */
[----:B------:R-:W1:Y:S01]  /*b340*/  FCHK P0, R0, R7 ;  /* 0x0000000700007302 */ /* 0x000e620000000000 */
[----:B0-----:R-:W-:-:S04]  /*b350*/  FFMA R4, -R7, R3, 1 ;  /* 0x3f80000007047423 */ /* 0x001fc80000000103 */
[----:B------:R-:W-:-:S04]  /*b360*/  FFMA R3, R3, R4, R3 ;  /* 0x0000000403037223 */ /* 0x000fc80000000003 */
[----:B------:R-:W-:-:S04]  /*b370*/  FFMA R4, R0, R3, RZ ;  /* 0x0000000300047223 */ /* 0x000fc800000000ff */
[----:B------:R-:W-:-:S04]  /*b380*/  FFMA R5, -R7, R4, R0 ;  /* 0x0000000407057223 */ /* 0x000fc80000000100 */
[----:B------:R-:W-:Y:S01]  /*b390*/  FFMA R3, R3, R5, R4 ;  /* 0x0000000503037223 */ /* 0x000fe20000000004 */
[----:B-1----:R-:W-:Y:S06]  /*b3a0*/  @!P0 BRA `(.L_x_198) ;  /* 0x0000000000108947 */ /* 0x002fec0003800000 */
[----:B------:R-:W-:Y:S01]  /*b3b0*/  IMAD.MOV.U32 R3, RZ, RZ, R7 ;  /* 0x000000ffff037224 */ /* 0x000fe200078e0007 */
[----:B------:R-:W-:-:S07]  /*b3c0*/  MOV R4, 0xb3e0 ;  /* 0x0000b3e000047802 */ /* 0x000fce0000000f00 */
[----:B-----5:R-:W-:Y:S05]  /*b3d0*/  CALL.REL.NOINC `($__internal_1_$__cuda_sm3x_div_rn_noftz_f32_slowpath) ;  /* 0x0000001000e47944 */ /* 0x020fea0003c00000 */
[----:B------:R-:W-:-:S07]  /*b3e0*/  IMAD.MOV.U32 R3, RZ, RZ, R7 ;  /* 0x000000ffff037224 */ /* 0x000fce00078e0007 */
.L_x_198:
[----:B------:R-:W-:Y:S05]  /*b3f0*/  BSYNC.RECONVERGENT B0 ;  /* 0x0000000000007941 */ /* 0x000fea0003800200 */
.L_x_197:
[----:B------:R-:W0:Y:S01]  /*b400*/  LDC.64 R4, c[0x0][0x3a0] ;  /* 0x0000e800ff047b82 */ /* 0x000e220000000a00 */
[----:B------:R-:W-:Y:S02]  /*b410*/  IMAD.MOV.U32 R31, RZ, RZ, RZ ;  /* 0x000000ffff1f7224 */ /* 0x000fe400078e00ff */
[----:B0-----:R-:W-:-:S05]  /*b420*/  IMAD.WIDE R4, R33, 0x4, R4 ;  /* 0x0000000421047825 */ /* 0x001fca00078e0204 */
[----:B------:R0:W-:Y:S01]  /*b430*/  STG.E desc[UR36][R4.64], R3 ;  /* 0x0000000304007986 */ /* 0x0001e2000c101924 */
[----:B------:R-:W-:Y:S05]  /*b440*/  @!P2 BRA `(.L_x_199) ;  /* 0x000000040038a947 */ /* 0x000fea0003800000 */
[----:B------:R-:W-:Y:S01]  /*b450*/  IADD3 R28, P0, PT, R16, 0x40, RZ ;  /* 0x00000040101c7810 */ /* 0x000fe20007f1e0ff */
[----:B------:R-:W-:Y:S01]  /*b460*/  BSSY.RECONVERGENT B6, `(.L_x_199) ;  /* 0x000004c000067945 */ /* 0x000fe20003800200 */
[----:B------:R-:W-:-:S03]  /*b470*/  LOP3.LUT R31, R2, 0x7ffffff0, RZ, 0xc0, !PT ;  /* 0x7ffffff0021f7812 */ /* 0x000fc600078ec0ff */
[----:B------:R-:W-:Y:S02]  /*b480*/  IMAD.X R29, RZ, RZ, R17, P0 ;  /* 0x000000ffff1d7224 */ /* 0x000fe400000e0611 */
[----:B------:R-:W-:-:S07]  /*b490*/  IMAD.MOV R33, RZ, RZ, -R31 ;  /* 0x000000ffff217224 */ /* 0x000fce00078e0a1f */
.L_x_216:
[----:B0----5:R0:W5:Y:S01]  /*b4a0*/  LD.E.64 R4, desc[UR36][R28.64+-0x40] ;  /* 0xffffc0241c047980 */ /* 0x021162000c101b00 */
[----:B------:R-:W-:Y:S01]  /*b4b0*/  MOV R30, 0x8 ;  /* 0x00000008001e7802 */ /* 0x000fe20000000f00 */
[----:B------:R-:W-:-:S03]  /*b4c0*/  VIADD R33, R33, 0x10 ;  /* 0x0000001021217836 */ /* 0x000fc60000000000 */
[----:B------:R0:W1:Y:S02]  /*b4d0*/  LDC.64 R6, c[0x4][R30] ;  /* 0x010000001e067b82 */ /* 0x0000640000000a00 */
[----:B------:R-:W-:-:S04]  /*b4e0*/  ISETP.NE.AND P0, PT, R33, RZ, PT ;  /* 0x000000ff2100720c */ /* 0x000fc80003f05270 */
[----:B------:R-:W-:-:S09]  /*b4f0*/  P2R R34, PR, RZ, 0x1 ;  /* 0x00000001ff227803 */ /* 0x000fd20000000000 */
[----:B------:R-:W-:-:S07]  /*b500*/  LEPC R20, `(.L_x_200) ;  /* 0x000000001014794e */ /* 0x000fce0000000000 */
[----:B01---5:R-:W-:Y:S05]  /*b510*/  CALL.ABS.NOINC R6 ;  /* 0x0000000006007343 */ /* 0x023fea0003c00000 */
.L_x_200:
[----:B------:R0:W5:Y:S01]  /*b520*/  LD.E.64 R4, desc[UR36][R28.64+-0x38] ;  /* 0xffffc8241c047980 */ /* 0x000162000c101b00 */
[----:B------:R0:W1:Y:S02]  /*b530*/  LDC.64 R6, c[0x4][R30] ;  /* 0x010000001e067b82 */ /* 0x0000640000000a00 */
[----:B------:R-:W-:-:S07]  /*b540*/  LEPC R20, `(.L_x_201) ;  /* 0x000000001014794e */ /* 0x000fce0000000000 */
[----:B01---5:R-:W-:Y:S05]  /*b550*/  CALL.ABS.NOINC R6 ;  /* 0x0000000006007343 */ /* 0x023fea0003c00000 */
.L_x_201:
[----:B------:R0:W5:Y:S01]  /*b560*/  LD.E.64 R4, desc[UR36][R28.64+-0x30] ;  /* 0xffffd0241c047980 */ /* 0x000162000c101b00 */
[----:B------:R0:W1:Y:S02]  /*b570*/  LDC.64 R6, c[0x4][R30] ;  /* 0x010000001e067b82 */ /* 0x0000640000000a00 */
[----:B------:R-:W-:-:S07]  /*b580*/  LEPC R20, `(.L_x_202) ;  /* 0x000000001014794e */ /* 0x000fce0000000000 */
[----:B01---5:R-:W-:Y:S05]  /*b590*/  CALL.ABS.NOINC R6 ;  /* 0x0000000006007343 */ /* 0x023fea0003c00000 */
.L_x_202:
[----:B------:R0:W5:Y:S01]  /*b5a0*/  LD.E.64 R4, desc[UR36][R28.64+-0x28] ;  /* 0xffffd8241c047980 */ /* 0x000162000c101b00 */
[----:B------:R0:W1:Y:S02]  /*b5b0*/  LDC.64 R6, c[0x4][R30] ;  /* 0x010000001e067b82 */ /* 0x0000640000000a00 */
[----:B------:R-:W-:-:S07]  /*b5c0*/  LEPC R20, `(.L_x_203) ;  /* 0x000000001014794e */ /* 0x000fce0000000000 */
[----:B01---5:R-:W-:Y:S05]  /*b5d0*/  CALL.ABS.NOINC R6 ;  /* 0x0000000006007343 */ /* 0x023fea0003c00000 */
.L_x_203:
[----:B------:R0:W5:Y:S01]  /*b5e0*/  LD.E.64 R4, desc[UR36][R28.64+-0x20] ;  /* 0xffffe0241c047980 */ /* 0x000162000c101b00 */
[----:B------:R0:W1:Y:S02]  /*b5f0*/  LDC.64 R6, c[0x4][R30] ;  /* 0x010000001e067b82 */ /* 0x0000640000000a00 */
[----:B------:R-:W-:-:S07]  /*b600*/  LEPC R20, `(.L_x_204) ;  /* 0x000000001014794e */ /* 0x000fce0000000000 */
[----:B01---5:R-:W-:Y:S05]  /*b610*/  CALL.ABS.NOINC R6 ;  /* 0x0000000006007343 */ /* 0x023fea0003c00000 */
.L_x_204:
[----:B------:R0:W5:Y:S01]  /*b620*/  LD.E.64 R4, desc[UR36][R28.64+-0x18] ;  /* 0xffffe8241c047980 */ /* 0x000162000c101b00 */
[----:B------:R0:W1:Y:S02]  /*b630*/  LDC.64 R6, c[0x4][R30] ;  /* 0x010000001e067b82 */ /* 0x0000640000000a00 */
[----:B------:R-:W-:-:S07]  /*b640*/  LEPC R20, `(.L_x_205) ;  /* 0x000000001014794e */ /* 0x000fce0000000000 */
[----:B01---5:R-:W-:Y:S05]  /*b650*/  CALL.ABS.NOINC R6 ;  /* 0x0000000006007343 */ /* 0x023fea0003c00000 */
.L_x_205:
[----:B------:R0:W5:Y:S01]  /*b660*/  LD.E.64 R4, desc[UR36][R28.64+-0x10] ;  /* 0xfffff0241c047980 */ /* 0x000162000c101b00 */
[----:B------:R0:W1:Y:S02]  /*b670*/  LDC.64 R6, c[0x4][R30] ;  /* 0x010000001e067b82 */ /* 0x0000640000000a00 */
[----:B------:R-:W-:-:S07]  /*b680*/  LEPC R20, `(.L_x_206) ;  /* 0x000000001014794e */ /* 0x000fce0000000000 */
[----:B01---5:R-:W-:Y:S05]  /*b690*/  CALL.ABS.NOINC R6 ;  /* 0x0000000006007343 */ /* 0x023fea0003c00000 */
.L_x_206:
[----:B------:R0:W5:Y:S01]  /*b6a0*/  LD.E.64 R4, desc[UR36][R28.64+-0x8] ;  /* 0xfffff8241c047980 */ /* 0x000162000c101b00 */
[----:B------:R0:W1:Y:S02]  /*b6b0*/  LDC.64 R6, c[0x4][R30] ;  /* 0x010000001e067b82 */ /* 0x0000640000000a00 */
[----:B------:R-:W-:-:S07]  /*b6c0*/  LEPC R20, `(.L_x_207) ;  /* 0x000000001014794e */ /* 0x000fce0000000000 */
[----:B01---5:R-:W-:Y:S05]  /*b6d0*/  CALL.ABS.NOINC R6 ;  /* 0x0000000006007343 */ /* 0x023fea0003c00000 */
.L_x_207:
[----:B------:R0:W5:Y:S01]  /*b6e0*/  LD.E.64 R4, desc[UR36][R28.64] ;  /* 0x000000241c047980 */ /* 0x000162000c101b00 */
[----:B------:R0:W1:Y:S02]  /*b6f0*/  LDC.64 R6, c[0x4][R30] ;  /* 0x010000001e067b82 */ /* 0x0000640000000a00 */
[----:B------:R-:W-:-:S07]  /*b700*/  LEPC R20, `(.L_x_208) ;  /* 0x000000001014794e */ /* 0x000fce0000000000 */
[----:B01---5:R-:W-:Y:S05]  /*b710*/  CALL.ABS.NOINC R6 ;  /* 0x0000000006007343 */ /* 0x023fea0003c00000 */
.L_x_208:
[----:B------:R0:W5:Y:S01]  /*b720*/  LD.E.64 R4, desc[UR36][R28.64+0x8] ;  /* 0x000008241c047980 */ /* 0x000162000c101b00 */
[----:B------:R0:W1:Y:S02]  /*b730*/  LDC.64 R6, c[0x4][R30] ;  /* 0x010000001e067b82 */ /* 0x0000640000000a00 */
[----:B------:R-:W-:-:S07]  /*b740*/  LEPC R20, `(.L_x_209) ;  /* 0x000000001014794e */ /* 0x000fce0000000000 */
[----:B01---5:R-:W-:Y:S05]  /*b750*/  CALL.ABS.NOINC R6 ;  /* 0x0000000006007343 */ /* 0x023fea0003c00000 */
.L_x_209:
[----:B------:R0:W5:Y:S01]  /*b760*/  LD.E.64 R4, desc[UR36][R28.64+0x10] ;  /* 0x000010241c047980 */ /* 0x000162000c101b00 */
[----:B------:R0:W1:Y:S02]  /*b770*/  LDC.64 R6, c[0x4][R30] ;  /* 0x010000001e067b82 */ /* 0x0000640000000a00 */
[----:B------:R-:W-:-:S07]  /*b780*/  LEPC R20, `(.L_x_210) ;  /* 0x000000001014794e */ /* 0x000fce0000000000 */
[----:B01---5:R-:W-:Y:S05]  /*b790*/  CALL.ABS.NOINC R6 ;  /* 0x0000000006007343 */ /* 0x023fea0003c00000 */
.L_x_210:
[----:B------:R0:W5:Y:S01]  /*b7a0*/  LD.E.64 R4, desc[UR36][R28.64+0x18] ;  /* 0x000018241c047980 */ /* 0x000162000c101b00 */
[----:B------:R0:W1:Y:S02]  /*b7b0*/  LDC.64 R6, c[0x4][R30] ;  /* 0x010000001e067b82 */ /* 0x0000640000000a00 */
[----:B------:R-:W-:-:S07]  /*b7c0*/  LEPC R20, `(.L_x_211) ;  /* 0x000000001014794e */ /* 0x000fce0000000000 */
[----:B01---5:R-:W-:Y:S05]  /*b7d0*/  CALL.ABS.NOINC R6 ;  /* 0x0000000006007343 */ /* 0x023fea0003c00000 */
.L_x_211:
[----:B------:R0:W5:Y:S01]  /*b7e0*/  LD.E.64 R4, desc[UR36][R28.64+0x20] ;  /* 0x000020241c047980 */ /* 0x000162000c101b00 */
[----:B------:R0:W1:Y:S02]  /*b7f0*/  LDC.64 R6, c[0x4][R30] ;  /* 0x010000001e067b82 */ /* 0x0000640000000a00 */
[----:B------:R-:W-:-:S07]  /*b800*/  LEPC R20, `(.L_x_212) ;  /* 0x000000001014794e */ /* 0x000fce0000000000 */
[----:B01---5:R-:W-:Y:S05]  /*b810*/  CALL.ABS.NOINC R6 ;  /* 0x0000000006007343 */ /* 0x023fea0003c00000 */
.L_x_212:
[----:B------:R0:W5:Y:S01]  /*b820*/  LD.E.64 R4, desc[UR36][R28.64+0x28] ;  /* 0x000028241c047980 */ /* 0x000162000c101b00 */
[----:B------:R0:W1:Y:S02]  /*b830*/  LDC.64 R6, c[0x4][R30] ;  /* 0x010000001e067b82 */ /* 0x0000640000000a00 */
[----:B------:R-:W-:-:S07]  /*b840*/  LEPC R20, `(.L_x_213) ;  /* 0x000000001014794e */ /* 0x000fce0000000000 */
[----:B01---5:R-:W-:Y:S05]  /*b850*/  CALL.ABS.NOINC R6 ;  /* 0x0000000006007343 */ /* 0x023fea0003c00000 */
.L_x_213:
[----:B------:R0:W5:Y:S01]  /*b860*/  LD.E.64 R4, desc[UR36][R28.64+0x30] ;  /* 0x000030241c047980 */ /* 0x000162000c101b00 */
[----:B------:R0:W1:Y:S02]  /*b870*/  LDC.64 R6, c[0x4][R30] ;  /* 0x010000001e067b82 */ /* 0x0000640000000a00 */
[----:B------:R-:W-:-:S07]  /*b880*/  LEPC R20, `(.L_x_214) ;  /* 0x000000001014794e */ /* 0x000fce0000000000 */
[----:B01---5:R-:W-:Y:S05]  /*b890*/  CALL.ABS.NOINC R6 ;  /* 0x0000000006007343 */ /* 0x023fea0003c00000 */
.L_x_214:
[----:B------:R0:W5:Y:S01]  /*b8a0*/  LD.E.64 R4, desc[UR36][R28.64+0x38] ;  /* 0x000038241c047980 */ /* 0x000162000c101b00 */
[----:B------:R0:W1:Y:S02]  /*b8b0*/  LDC.64 R6, c[0x4][R30] ;  /* 0x010000001e067b82 */ /* 0x0000640000000a00 */
[----:B------:R-:W-:-:S07]  /*b8c0*/  LEPC R20, `(.L_x_215) ;  /* 0x000000001014794e */ /* 0x000fce0000000000 */
[----:B01---5:R-:W-:Y:S05]  /*b8d0*/  CALL.ABS.NOINC R6 ;  /* 0x0000000006007343 */ /* 0x023fea0003c00000 */
.L_x_215:
[----:B------:R-:W-:Y:S02]  /*b8e0*/  ISETP.NE.AND P6, PT, R34, RZ, PT ;  /* 0x000000ff2200720c */ /* 0x000fe40003fc5270 */
[----:B------:R-:W-:-:S05]  /*b8f0*/  IADD3 R28, P0, PT, R28, 0x80, RZ ;  /* 0x000000801c1c7810 */ /* 0x000fca0007f1e0ff */
[----:B------:R-:W-:-:S06]  /*b900*/  IMAD.X R29, RZ, RZ, R29, P0 ;  /* 0x000000ffff1d7224 */ /* 0x000fcc00000e061d */
[----:B------:R-:W-:Y:S05]  /*b910*/  @P6 BRA `(.L_x_216) ;  /* 0xfffffff800e06947 */ /* 0x000fea000383ffff */
[----:B------:R-:W-:Y:S05]  /*b920*/  BSYNC.RECONVERGENT B6 ;  /* 0x0000000000067941 */ /* 0x000fea0003800200 */
.L_x_199:
[----:B------:R-:W-:-:S13]  /*b930*/  ISETP.NE.AND P0, PT, R32, RZ, PT ;  /* 0x000000ff2000720c */ /* 0x000fda0003f05270 */
[----:B------:R-:W-:Y:S05]  /*b940*/  @!P0 BRA `(.L_x_217) ;  /* 0x0000000400988947 */ /* 0x000fea0003800000 */
[----:B------:R-:W-:Y:S02]  /*b950*/  ISETP.GE.U32.AND P0, PT, R32, 0x8, PT ;  /* 0x000000082000780c */ /* 0x000fe40003f06070 */
[----:B------:R-:W-:-:S11]  /*b960*/  LOP3.LUT R32, R2, 0x7, RZ, 0xc0, !PT ;  /* 0x0000000702207812 */ /* 0x000fd600078ec0ff */
[----:B------:R-:W-:Y:S05]  /*b970*/  @!P0 BRA `(.L_x_218) ;  /* 0x00000000008c8947 */ /* 0x000fea0003800000 */
[----:B------:R-:W-:-:S05]  /*b980*/  IMAD.WIDE.U32 R28, R31, 0x8, R16 ;  /* 0x000000081f1c7825 */ /* 0x000fca00078e0010 */
[----:B0-----:R0:W5:Y:S01]  /*b990*/  LD.E.64 R4, desc[UR36][R28.64] ;  /* 0x000000241c047980 */ /* 0x001162000c101b00 */
[----:B------:R-:W-:-:S04]  /*b9a0*/  MOV R30, 0x8 ;  /* 0x00000008001e7802 */ /* 0x000fc80000000f00 */
[----:B------:R0:W1:Y:S03]  /*b9b0*/  LDC.64 R6, c[0x4][R30] ;  /* 0x010000001e067b82 */ /* 0x0000660000000a00 */
[----:B------:R-:W-:-:S07]  /*b9c0*/  LEPC R20, `(.L_x_219) ;  /* 0x000000001014794e */ /* 0x000fce0000000000 */
[----:B01---5:R-:W-:Y:S05]  /*b9d0*/  CALL.ABS.NOINC R6 ;  /* 0x0000000006007343 */ /* 0x023fea0003c00000 */
.L_x_219:
[----:B------:R0:W5:Y:S01]  /*b9e0*/  LD.E.64 R4, desc[UR36][R28.64+0x8] ;  /* 0x000008241c047980 */ /* 0x000162000c101b00 */
[----:B------:R0:W1:Y:S02]  /*b9f0*/  LDC.64 R6, c[0x4][R30] ;  /* 0x010000001e067b82 */ /* 0x0000640000000a00 */
[----:B------:R-:W-:-:S07]  /*ba00*/  LEPC R20, `(.L_x_220) ;  /* 0x000000001014794e */ /* 0x000fce0000000000 */
[----:B01---5:R-:W-:Y:S05]  /*ba10*/  CALL.ABS.NOINC R6 ;  /* 0x0000000006007343 */ /* 0x023fea0003c00000 */
.L_x_220:
[----:B------:R0:W5:Y:S01]  /*ba20*/  LD.E.64 R4, desc[UR36][R28.64+0x10] ;  /* 0x000010241c047980 */ /* 0x000162000c101b00 */
[----:B------:R0:W1:Y:S02]  /*ba30*/  LDC.64 R6, c[0x4][R30] ;  /* 0x010000001e067b82 */ /* 0x0000640000000a00 */
[----:B------:R-:W-:-:S07]  /*ba40*/  LEPC R20, `(.L_x_221) ;  /* 0x000000001014794e */ /* 0x000fce0000000000 */
[----:B01---5:R-:W-:Y:S05]  /*ba50*/  CALL.ABS.NOINC R6 ;  /* 0x0000000006007343 */ /* 0x023fea0003c00000 */
.L_x_221:
[----:B------:R0:W5:Y:S01]  /*ba60*/  LD.E.64 R4, desc[UR36][R28.64+0x18] ;  /* 0x000018241c047980 */ /* 0x000162000c101b00 */
[----:B------:R0:W1:Y:S02]  /*ba70*/  LDC.64 R6, c[0x4][R30] ;  /* 0x010000001e067b82 */ /* 0x0000640000000a00 */
[----:B------:R-:W-:-:S07]  /*ba80*/  LEPC R20, `(.L_x_222) ;  /* 0x000000001014794e */ /* 0x000fce0000000000 */
[----:B01---5:R-:W-:Y:S05]  /*ba90*/  CALL.ABS.NOINC R6 ;  /* 0x0000000006007343 */ /* 0x023fea0003c00000 */
.L_x_222:
[----:B------:R0:W5:Y:S01]  /*baa0*/  LD.E.64 R4, desc[UR36][R28.64+0x20] ;  /* 0x000020241c047980 */ /* 0x000162000c101b00 */
[----:B------:R0:W1:Y:S02]  /*bab0*/  LDC.64 R6, c[0x4][R30] ;  /* 0x010000001e067b82 */ /* 0x0000640000000a00 */
[----:B------:R-:W-:-:S07]  /*bac0*/  LEPC R20, `(.L_x_223) ;  /* 0x000000001014794e */ /* 0x000fce0000000000 */
[----:B01---5:R-:W-:Y:S05]  /*bad0*/  CALL.ABS.NOINC R6 ;  /* 0x0000000006007343 */ /* 0x023fea0003c00000 */
.L_x_223:
[----:B------:R0:W5:Y:S01]  /*bae0*/  LD.E.64 R4, desc[UR36][R28.64+0x28] ;  /* 0x000028241c047980 */ /* 0x000162000c101b00 */
[----:B------:R0:W1:Y:S02]  /*baf0*/  LDC.64 R6, c[0x4][R30] ;  /* 0x010000001e067b82 */ /* 0x0000640000000a00 */
[----:B------:R-:W-:-:S07]  /*bb00*/  LEPC R20, `(.L_x_224) ;  /* 0x000000001014794e */ /* 0x000fce0000000000 */
[----:B01---5:R-:W-:Y:S05]  /*bb10*/  CALL.ABS.NOINC R6 ;  /* 0x0000000006007343 */ /* 0x023fea0003c00000 */
.L_x_224:
[----:B------:R0:W5:Y:S01]  /*bb20*/  LD.E.64 R4, desc[UR36][R28.64+0x30] ;  /* 0x000030241c047980 */ /* 0x000162000c101b00 */
[----:B------:R0:W1:Y:S02]  /*bb30*/  LDC.64 R6, c[0x4][R30] ;  /* 0x010000001e067b82 */ /* 0x0000640000000a00 */
[----:B------:R-:W-:-:S07]  /*bb40*/  LEPC R20, `(.L_x_225) ;  /* 0x000000001014794e */ /* 0x000fce0000000000 */
[----:B01---5:R-:W-:Y:S05]  /*bb50*/  CALL.ABS.NOINC R6 ;  /* 0x0000000006007343 */ /* 0x023fea0003c00000 */
.L_x_225:
[----:B------:R0:W5:Y:S01]  /*bb60*/  LD.E.64 R4, desc[UR36][R28.64+0x38] ;  /* 0x000038241c047980 */ /* 0x000162000c101b00 */
[----:B------:R0:W1:Y:S02]  /*bb70*/  LDC.64 R6, c[0x4][R30] ;  /* 0x010000001e067b82 */ /* 0x0000640000000a00 */
[----:B------:R-:W-:-:S07]  /*bb80*/  LEPC R20, `(.L_x_226) ;  /* 0x000000001014794e */ /* 0x000fce0000000000 */
[----:B01---5:R-:W-:Y:S05]  /*bb90*/  CALL.ABS.NOINC R6 ;  /* 0x0000000006007343 */ /* 0x023fea0003c00000 */
.L_x_226:
[----:B------:R-:W-:-:S07]  /*bba0*/  VIADD R31, R31, 0x8 ;  /* 0x000000081f1f7836 */ /* 0x000fce0000000000 */
.L_x_218:
        /* <DEDUP_REMOVED lines=11> */
.L_x_228:
[----:B------:R0:W5:Y:S01]  /*bc60*/  LD.E.64 R4, desc[UR36][R28.64+0x8] ;  /* 0x000008241c047980 */ /* 0x000162000c101b00 */
[----:B------:R0:W1:Y:S02]  /*bc70*/  LDC.64 R6, c[0x4][R2] ;  /* 0x0100000002067b82 */ /* 0x0000640000000a00 */
[----:B------:R-:W-:-:S07]  /*bc80*/  LEPC R20, `(.L_x_229) ;  /* 0x000000001014794e */ /* 0x000fce0000000000 */
[----:B01---5:R-:W-:Y:S05]  /*bc90*/  CALL.ABS.NOINC R6 ;  /* 0x0000000006007343 */ /* 0x023fea0003c00000 */
.L_x_229:
[----:B------:R0:W5:Y:S01]  /*bca0*/  LD.E.64 R4, desc[UR36][R28.64+0x10] ;  /* 0x000010241c047980 */ /* 0x000162000c101b00 */
[----:B------:R0:W1:Y:S02]  /*bcb0*/  LDC.64 R6, c[0x4][R2] ;  /* 0x0100000002067b82 */ /* 0x0000640000000a00 */
[----:B------:R-:W-:-:S07]  /*bcc0*/  LEPC R20, `(.L_x_230) ;  /* 0x000000001014794e */ /* 0x000fce0000000000 */
[----:B01---5:R-:W-:Y:S05]  /*bcd0*/  CALL.ABS.NOINC R6 ;  /* 0x0000000006007343 */ /* 0x023fea0003c00000 */
.L_x_230:
[----:B------:R0:W5:Y:S01]  /*bce0*/  LD.E.64 R4, desc[UR36][R28.64+0x18] ;  /* 0x000018241c047980 */ /* 0x000162000c101b00 */
[----:B------:R-:W1:Y:S02]  /*bcf0*/  LDC.64 R2, c[0x4][R2] ;  /* 0x0100000002027b82 */ /* 0x000e640000000a00 */
[----:B------:R-:W-:-:S07]  /*bd00*/  LEPC R20, `(.L_x_231) ;  /* 0x000000001014794e */ /* 0x000fce0000000000 */
[----:B01---5:R-:W-:Y:S05]  /*bd10*/  CALL.ABS.NOINC R2 ;  /* 0x0000000002007343 */ /* 0x023fea0003c00000 */
.L_x_231:
[----:B------:R-:W-:-:S07]  /*bd20*/  VIADD R31, R31, 0x4 ;  /* 0x000000041f1f7836 */ /* 0x000fce0000000000 */
.L_x_227:
[----:B------:R-:W-:-:S13]  /*bd30*/  ISETP.NE.AND P0, PT, R30, RZ, PT ;  /* 0x000000ff1e00720c */ /* 0x000fda0003f05270 */
[----:B------:R-:W-:Y:S05]  /*bd40*/  @!P0 BRA `(.L_x_217) ;  /* 0x0000000000988947 */ /* 0x000fea0003800000 */
[----:B0-----:R-:W-:Y:S01]  /*bd50*/  IMAD.WIDE.U32 R2, R31, 0x8, R16 ;  /* 0x000000081f027825 */ /* 0x001fe200078e0010 */
[----:B------:R-:W-:Y:S03]  /*bd60*/  BSSY.RECONVERGENT B6, `(.L_x_232) ;  /* 0x0000013000067945 */ /* 0x000fe60003800200 */
[----:B------:R-:W-:Y:S02]  /*bd70*/  IMAD.MOV R30, RZ, RZ, -R30 ;  /* 0x000000ffff1e7224 */ /* 0x000fe400078e0a1e */
[----:B------:R-:W-:Y:S02]  /*bd80*/  IMAD.MOV.U32 R28, RZ, RZ, R2 ;  /* 0x000000ffff1c7224 */ /* 0x000fe400078e0002 */
[----:B------:R-:W-:-:S07]  /*bd90*/  IMAD.MOV.U32 R29, RZ, RZ, R3 ;  /* 0x000000ffff1d7224 */ /* 0x000fce00078e0003 */
.L_x_235:
[----:B------:R-:W-:Y:S02]  /*bda0*/  IMAD.MOV.U32 R2, RZ, RZ, R28 ;  /* 0x000000ffff027224 */ /* 0x000fe400078e001c */
[----:B------:R-:W-:-:S05]  /*bdb0*/  IMAD.MOV.U32 R3, RZ, RZ, R29 ;  /* 0x000000ffff037224 */ /* 0x000fca00078e001d */
[----:B-----5:R0:W5:Y:S01]  /*bdc0*/  LD.E.64 R4, desc[UR36][R2.64] ;  /* 0x0000002402047980 */ /* 0x020162000c101b00 */
[----:B------:R-:W-:-:S04]  /*bdd0*/  MOV R0, 0x8 ;  /* 0x0000000800007802 */ /* 0x000fc80000000f00 */
[----:B------:R0:W1:Y:S03]  /*bde0*/  LDC.64 R6, c[0x4][R0] ;  /* 0x0100000000067b82 */ /* 0x0000660000000a00 */
[----:B------:R-:W-:-:S07]  /*bdf0*/  LEPC R20, `(.L_x_233) ;  /* 0x000000001014794e */ /* 0x000fce0000000000 */
[----:B01---5:R-:W-:Y:S05]  /*be00*/  CALL.ABS.NOINC R6 ;  /* 0x0000000006007343 */ /* 0x023fea0003c00000 */
.L_x_233:
[----:B------:R-:W-:Y:S01]  /*be10*/  VIADD R30, R30, 0x1 ;  /* 0x000000011e1e7836 */ /* 0x000fe20000000000 */
[----:B------:R-:W-:-:S04]  /*be20*/  IADD3 R0, P1, PT, R28, 0x8, RZ ;  /* 0x000000081c007810 */ /* 0x000fc80007f3e0ff */
[----:B------:R-:W-:Y:S01]  /*be30*/  ISETP.NE.AND P0, PT, R30, RZ, PT ;  /* 0x000000ff1e00720c */ /* 0x000fe20003f05270 */
[----:B------:R-:W-:-:S12]  /*be40*/  IMAD.X R2, RZ, RZ, R29, P1 ;  /* 0x000000ffff027224 */ /* 0x000fd800008e061d */
[----:B------:R-:W-:Y:S05]  /*be50*/  @!P0 BRA `(.L_x_234) ;  /* 0x00000000000c8947 */ /* 0x000fea0003800000 */
[----:B------:R-:W-:Y:S02]  /*be60*/  IMAD.MOV.U32 R28, RZ, RZ, R0 ;  /* 0x000000ffff1c7224 */ /* 0x000fe400078e0000 */
[----:B------:R-:W-:Y:S01]  /*be70*/  IMAD.MOV.U32 R29, RZ, RZ, R2 ;  /* 0x000000ffff1d7224 */ /* 0x000fe200078e0002 */
[----:B------:R-:W-:Y:S06]  /*be80*/  BRA `(.L_x_235) ;  /* 0xfffffffc00c47947 */ /* 0x000fec000383ffff */
.L_x_234:
[----:B------:R-:W-:Y:S05]  /*be90*/  BSYNC.RECONVERGENT B6 ;  /* 0x0000000000067941 */ /* 0x000fea0003800200 */
.L_x_232:
[----:B------:R-:W-:Y:S05]  /*bea0*/  BRA `(.L_x_217) ;  /* 0x0000000000407947 */ /* 0x000fea0003800000 */
.L_x_158:
[----:B------:R-:W-:-:S04]  /*beb0*/  I2FP.F32.S32 R3, R2 ;  /* 0x0000000200037245 */ /* 0x000fc80000201400 */
[----:B------:R-:W0:Y:S08]  /*bec0*/  MUFU.RCP R0, R3 ;  /* 0x0000000300007308 */ /* 0x000e300000001000 */
[----:B------:R-:W1:Y:S01]  /*bed0*/  FCHK P0, RZ, R3 ;  /* 0x00000003ff007302 */ /* 0x000e620000000000 */
[----:B0-----:R-:W-:-:S04]  /*bee0*/  FFMA R5, -R3, R0, 1 ;  /* 0x3f80000003057423 */ /* 0x001fc80000000100 */
[----:B------:R-:W-:-:S04]  /*bef0*/  FFMA R5, R0, R5, R0 ;  /* 0x0000000500057223 */ /* 0x000fc80000000000 */
[----:B------:R-:W-:-:S04]  /*bf00*/  FFMA R0, RZ, R5, RZ ;  /* 0x00000005ff007223 */ /* 0x000fc800000000ff */
[----:B------:R-:W-:-:S04]  /*bf10*/  FFMA R2, -R3, R0, RZ ;  /* 0x0000000003027223 */ /* 0x000fc800000001ff */
[----:B------:R-:W-:Y:S01]  /*bf20*/  FFMA R5, R5, R2, R0 ;  /* 0x0000000205057223 */ /* 0x000fe20000000000 */
[----:B-1----:R-:W-:Y:S06]  /*bf30*/  @!P0 BRA `(.L_x_236) ;  /* 0x0000000000108947 */ /* 0x002fec0003800000 */
[----:B------:R-:W-:Y:S01]  /*bf40*/  IMAD.MOV.U32 R0, RZ, RZ, RZ ;  /* 0x000000ffff007224 */ /* 0x000fe200078e00ff */
[----:B------:R-:W-:-:S07]  /*bf50*/  MOV R4, 0xbf70 ;  /* 0x0000bf7000047802 */ /* 0x000fce0000000f00 */
[----:B------:R-:W-:Y:S05]  /*bf60*/  CALL.REL.NOINC `($__internal_1_$__cuda_sm3x_div_rn_noftz_f32_slowpath) ;  /* 0x0000000800007944 */ /* 0x000fea0003c00000 */
[----:B------:R-:W-:-:S07]  /*bf70*/  IMAD.MOV.U32 R5, RZ, RZ, R7 ;  /* 0x000000ffff057224 */ /* 0x000fce00078e0007 */
.L_x_236:
[----:B------:R-:W0:Y:S02]  /*bf80*/  LDC.64 R2, c[0x0][0x3a0] ;  /* 0x0000e800ff027b82 */ /* 0x000e240000000a00 */
[----:B0-----:R-:W-:-:S05]  /*bf90*/  IMAD.WIDE R2, R33, 0x4, R2 ;  /* 0x0000000421027825 */ /* 0x001fca00078e0202 */
[----:B------:R0:W-:Y:S02]  /*bfa0*/  STG.E desc[UR36][R2.64], R5 ;  /* 0x0000000502007986 */ /* 0x0001e4000c101924 */
.L_x_217:
[----:B0-----:R-:W-:Y:S01]  /*bfb0*/  MOV R2, 0x8 ;  /* 0x0000000800027802 */ /* 0x001fe20000000f00 */
[----:B------:R-:W-:Y:S02]  /*bfc0*/  IMAD.MOV.U32 R4, RZ, RZ, R16 ;  /* 0x000000ffff047224 */ /* 0x000fe400078e0010 */
[----:B------:R-:W-:Y:S01]  /*bfd0*/  IMAD.MOV.U32 R5, RZ, RZ, R17 ;  /* 0x000000ffff057224 */ /* 0x000fe200078e0011 */
[----:B------:R0:W1:Y:S06]  /*bfe0*/  LDC.64 R6, c[0x4][R2] ;  /* 0x0100000002067b82 */ /* 0x00006c0000000a00 */
[----:B------:R-:W-:-:S07]  /*bff0*/  LEPC R20, `(.L_x_237) ;  /* 0x000000001014794e */ /* 0x000fce0000000000 */
[----:B01---5:R-:W-:Y:S05]  /*c000*/  CALL.ABS.NOINC R6 ;  /* 0x0000000006007343 */ /* 0x023fea0003c00000 */
.L_x_237:
[----:B------:R0:W1:Y:S01]  /*c010*/  LDC.64 R6, c[0x4][R2] ;  /* 0x0100000002067b82 */ /* 0x0000620000000a00 */
[----:B------:R-:W-:Y:S02]  /*c020*/  IMAD.MOV.U32 R4, RZ, RZ, R26 ;  /* 0x000000ffff047224 */ /* 0x000fe400078e001a */
[----:B------:R-:W-:-:S07]  /*c030*/  IMAD.MOV.U32 R5, RZ, RZ, R27 ;  /* 0x000000ffff057224 */ /* 0x000fce00078e001b */
[----:B------:R-:W-:-:S07]  /*c040*/  LEPC R20, `(.L_x_238) ;  /* 0x000000001014794e */ /* 0x000fce0000000000 */
[----:B01----:R-:W-:Y:S05]  /*c050*/  CALL.ABS.NOINC R6 ;  /* 0x0000000006007343 */ /* 0x003fea0003c00000 */
.L_x_238:
[----:B------:R0:W1:Y:S01]  /*c060*/  LDC.64 R6, c[0x4][R2] ;  /* 0x0100000002067b82 */ /* 0x0000620000000a00 */
[----:B------:R-:W-:Y:S02]  /*c070*/  IMAD.MOV.U32 R4, RZ, RZ, R24 ;  /* 0x000000ffff047224 */ /* 0x000fe400078e0018 */
[----:B------:R-:W-:-:S07]  /*c080*/  IMAD.MOV.U32 R5, RZ, RZ, R25 ;  /* 0x000000ffff057224 */ /* 0x000fce00078e0019 */
[----:B------:R-:W-:-:S07]  /*c090*/  LEPC R20, `(.L_x_239) ;  /* 0x000000001014794e */ /* 0x000fce0000000000 */
[----:B01----:R-:W-:Y:S05]  /*c0a0*/  CALL.ABS.NOINC R6 ;  /* 0x0000000006007343 */ /* 0x003fea0003c00000 */
.L_x_239:
[----:B------:R-:W0:Y:S01]  /*c0b0*/  LDC.64 R2, c[0x4][R2] ;  /* 0x0100000002027b82 */ /* 0x000e220000000a00 */
[----:B------:R-:W-:Y:S02]  /*c0c0*/  IMAD.MOV.U32 R4, RZ, RZ, R18 ;  /* 0x000000ffff047224 */ /* 0x000fe400078e0012 */
[----:B------:R-:W-:-:S07]  /*c0d0*/  IMAD.MOV.U32 R5, RZ, RZ, R19 ;  /* 0x000000ffff057224 */ /* 0x000fce00078e0013 */
[----:B------:R-:W-:-:S07]  /*c0e0*/  LEPC R20, `(.L_x_240) ;  /* 0x000000001014794e */ /* 0x000fce0000000000 */
[----:B0-----:R-:W-:Y:S05]  /*c0f0*/  CALL.ABS.NOINC R2 ;  /* 0x0000000002007343 */ /* 0x001fea0003c00000 */
.L_x_240:
[----:B------:R-:W2:Y:S01]  /*c100*/  LD.E R0, desc[UR36][R22.64+0x8] ;  /* 0x0000082416007980 */ /* 0x000ea2000c101900 */
[----:B------:R-:W-:Y:S01]  /*c110*/  BSSY.RECONVERGENT B6, `(.L_x_241) ;  /* 0x000000f000067945 */ /* 0x000fe20003800200 */
[----:B--2---:R-:W-:-:S13]  /*c120*/  ISETP.GE.AND P0, PT, R0, 0x1, PT ;  /* 0x000000010000780c */ /* 0x004fda0003f06270 */
[----:B------:R-:W-:Y:S05]  /*c130*/  @!P0 BRA `(.L_x_242) ;  /* 0x0000000000308947 */ /* 0x000fea0003800000 */
[----:B------:R-:W-:-:S07]  /*c140*/  IMAD.MOV.U32 R17, RZ, RZ, RZ ;  /* 0x000000ffff117224 */ /* 0x000fce00078e00ff */
.L_x_244:
[----:B------:R-:W2:Y:S01]  /*c150*/  LD.E.64 R2, desc[UR36][R22.64] ;  /* 0x0000002416027980 */ /* 0x000ea2000c101b00 */
[----:B------:R-:W-:-:S04]  /*c160*/  MOV R0, 0x8 ;  /* 0x0000000800007802 */ /* 0x000fc80000000f00 */
[----:B------:R0:W1:Y:S01]  /*c170*/  LDC.64 R6, c[0x4][R0] ;  /* 0x0100000000067b82 */ /* 0x0000620000000a00 */
[----:B--2---:R-:W-:-:S05]  /*c180*/  IMAD.WIDE.U32 R2, R17, 0x18, R2 ;  /* 0x0000001811027825 */ /* 0x004fca00078e0002 */
[----:B-1----:R0:W5:Y:S02]  /*c190*/  LD.E.64 R4, desc[UR36][R2.64] ;  /* 0x0000002402047980 */ /* 0x002164000c101b00 */
[----:B------:R-:W-:-:S07]  /*c1a0*/  LEPC R20, `(.L_x_243) ;  /* 0x000000001014794e */ /* 0x000fce0000000000 */
[----:B0----5:R-:W-:Y:S05]  /*c1b0*/  CALL.ABS.NOINC R6 ;  /* 0x0000000006007343 */ /* 0x021fea0003c00000 */
.L_x_243:
[----:B------:R-:W2:Y:S01]  /*c1c0*/  LD.E R0, desc[UR36][R22.64+0x8] ;  /* 0x0000082416007980 */ /* 0x000ea2000c101900 */
[----:B------:R-:W-:-:S05]  /*c1d0*/  VIADD R17, R17, 0x1 ;  /* 0x0000000111117836 */ /* 0x000fca0000000000 */
[----:B--2---:R-:W-:-:S13]  /*c1e0*/  ISETP.GE.AND P0, PT, R17, R0, PT ;  /* 0x000000001100720c */ /* 0x004fda0003f06270 */
[----:B------:R-:W-:Y:S05]  /*c1f0*/  @!P0 BRA `(.L_x_244) ;  /* 0xfffffffc00d48947 */ /* 0x000fea000383ffff */
.L_x_242:
[----:B------:R-:W-:Y:S05]  /*c200*/  BSYNC.RECONVERGENT B6 ;  /* 0x0000000000067941 */ /* 0x000fea0003800200 */
.L_x_241:
[----:B------:R0:W5:Y:S01]  /*c210*/  LD.E.64 R4, desc[UR36][R22.64] ;  /* 0x0000002416047980 */ /* 0x000162000c101b00 */
[----:B------:R-:W-:-:S04]  /*c220*/  MOV R0, 0x8 ;  /* 0x0000000800007802 */ /* 0x000fc80000000f00 */
[----:B------:R0:W1:Y:S03]  /*c230*/  LDC.64 R2, c[0x4][R0] ;  /* 0x0100000000027b82 */ /* 0x0000660000000a00 */
[----:B------:R-:W-:-:S07]  /*c240*/  LEPC R20, `(.L_x_245) ;  /* 0x000000001014794e */ /* 0x000fce0000000000 */
[----:B01---5:R-:W-:Y:S05]  /*c250*/  CALL.ABS.NOINC R2 ;  /* 0x0000000002007343 */ /* 0x023fea0003c00000 */
.L_x_245:
[----:B------:R-:W2:Y:S01]  /*c260*/  LD.E R0, desc[UR36][R22.64+0x18] ;  /* 0x0000182416007980 */ /* 0x000ea2000c101900 */
[----:B------:R-:W-:Y:S01]  /*c270*/  BSSY.RECONVERGENT B6, `(.L_x_246) ;  /* 0x000000f000067945 */ /* 0x000fe20003800200 */
[----:B--2---:R-:W-:-:S13]  /*c280*/  ISETP.GE.AND P0, PT, R0, 0x1, PT ;  /* 0x000000010000780c */ /* 0x004fda0003f06270 */
[----:B------:R-:W-:Y:S05]  /*c290*/  @!P0 BRA `(.L_x_247) ;  /* 0x0000000000308947 */ /* 0x000fea0003800000 */
[----:B------:R-:W-:-:S07]  /*c2a0*/  IMAD.MOV.U32 R17, RZ, RZ, RZ ;  /* 0x000000ffff117224 */ /* 0x000fce00078e00ff */
.L_x_249:
[----:B------:R-:W2:Y:S01]  /*c2b0*/  LD.E.64 R2, desc[UR36][R22.64+0x10] ;  /* 0x0000102416027980 */ /* 0x000ea2000c101b00 */
[----:B------:R-:W-:-:S04]  /*c2c0*/  MOV R0, 0x8 ;  /* 0x0000000800007802 */ /* 0x000fc80000000f00 */
[----:B------:R0:W1:Y:S01]  /*c2d0*/  LDC.64 R6, c[0x4][R0] ;  /* 0x0100000000067b82 */ /* 0x0000620000000a00 */
[----:B--2---:R-:W-:-:S05]  /*c2e0*/  IMAD.WIDE.U32 R2, R17, 0x18, R2 ;  /* 0x0000001811027825 */ /* 0x004fca00078e0002 */
[----:B-1----:R0:W5:Y:S02]  /*c2f0*/  LD.E.64 R4, desc[UR36][R2.64] ;  /* 0x0000002402047980 */ /* 0x002164000c101b00 */
[----:B------:R-:W-:-:S07]  /*c300*/  LEPC R20, `(.L_x_248) ;  /* 0x000000001014794e */ /* 0x000fce0000000000 */
[----:B0----5:R-:W-:Y:S05]  /*c310*/  CALL.ABS.NOINC R6 ;  /* 0x0000000006007343 */ /* 0x021fea0003c00000 */
.L_x_248:
[----:B------:R-:W2:Y:S01]  /*c320*/  LD.E R0, desc[UR36][R22.64+0x18] ;  /* 0x0000182416007980 */ /* 0x000ea2000c101900 */
[----:B------:R-:W-:-:S05]  /*c330*/  VIADD R17, R17, 0x1 ;  /* 0x0000000111117836 */ /* 0x000fca0000000000 */
[----:B--2---:R-:W-:-:S13]  /*c340*/  ISETP.GE.AND P0, PT, R17, R0, PT ;  /* 0x000000001100720c */ /* 0x004fda0003f06270 */
[----:B------:R-:W-:Y:S05]  /*c350*/  @!P0 BRA `(.L_x_249) ;  /* 0xfffffffc00d48947 */ /* 0x000fea000383ffff */
.L_x_247:
[----:B------:R-:W-:Y:S05]  /*c360*/  BSYNC.RECONVERGENT B6 ;  /* 0x0000000000067941 */ /* 0x000fea0003800200 */
.L_x_246:
[----:B------:R0:W5:Y:S01]  /*c370*/  LD.E.64 R4, desc[UR36][R22.64+0x10] ;  /* 0x0000102416047980 */ /* 0x000162000c101b00 */
[----:B------:R-:W-:-:S04]  /*c380*/  MOV R2, 0x8 ;  /* 0x0000000800027802 */ /* 0x000fc80000000f00 */
[----:B------:R0:W1:Y:S03]  /*c390*/  LDC.64 R6, c[0x4][R2] ;  /* 0x0100000002067b82 */ /* 0x0000660000000a00 */
[----:B------:R-:W-:-:S07]  /*c3a0*/  LEPC R20, `(.L_x_250) ;  /* 0x000000001014794e */ /* 0x000fce0000000000 */
[----:B01---5:R-:W-:Y:S05]  /*c3b0*/  CALL.ABS.NOINC R6 ;  /* 0x0000000006007343 */ /* 0x023fea0003c00000 */
.L_x_250:
[----:B------:R-:W0:Y:S01]  /*c3c0*/  LDC.64 R2, c[0x4][R2] ;  /* 0x0100000002027b82 */ /* 0x000e220000000a00 */
[----:B------:R-:W-:Y:S02]  /*c3d0*/  IMAD.MOV.U32 R4, RZ, RZ, R22 ;  /* 0x000000ffff047224 */ /* 0x000fe400078e0016 */
[----:B------:R-:W-:-:S07]  /*c3e0*/  IMAD.MOV.U32 R5, RZ, RZ, R23 ;  /* 0x000000ffff057224 */ /* 0x000fce00078e0017 */
[----:B------:R-:W-:-:S07]  /*c3f0*/  LEPC R20, `(.L_x_251) ;  /* 0x000000001014794e */ /* 0x000fce0000000000 */
[----:B0-----:R-:W-:Y:S05]  /*c400*/  CALL.ABS.NOINC R2 ;  /* 0x0000000002007343 */ /* 0x001fea0003c00000 */
.L_x_251:
[----:B------:R-:W-:Y:S05]  /*c410*/  EXIT ;  /* 0x000000000000794d */ /* 0x000fea0003800000 */
        .weak           $__internal_0_$__cuda_sm20_rcp_rn_f32_slowpath
        .type           $__internal_0_$__cuda_sm20_rcp_rn_f32_slowpath,@function
        .size           $__internal_0_$__cuda_sm20_rcp_rn_f32_slowpath,($__internal_1_$__cuda_sm3x_div_rn_noftz_f32_slowpath - $__internal_0_$__cuda_sm20_rcp_rn_f32_slowpath)
$__internal_0_$__cuda_sm20_rcp_rn_f32_slowpath:
[----:B------:R-:W-:Y:S01]  /*c420*/  IMAD.SHL.U32 R3, R0, 0x2, RZ ;  /* 0x0000000200037824 */ /* 0x000fe200078e00ff */
[----:B------:R-:W-:Y:S04]  /*c430*/  BSSY.RECONVERGENT B0, `(.L_x_252) ;  /* 0x0000030000007945 */ /* 0x000fe80003800200 */
[----:B------:R-:W-:-:S04]  /*c440*/  SHF.R.U32.HI R3, RZ, 0x18, R3 ;  /* 0x00000018ff037819 */ /* 0x000fc80000011603 */
[----:B------:R-:W-:-:S13]  /*c450*/  ISETP.NE.U32.AND P0, PT, R3, RZ, PT ;  /* 0x000000ff0300720c */ /* 0x000fda0003f05070 */
[----:B------:R-:W-:Y:S05]  /*c460*/  @P0 BRA `(.L_x_253) ;  /* 0x0000000000280947 */ /* 0x000fea0003800000 */
[----:B------:R-:W-:-:S05]  /*c470*/  IMAD.SHL.U32 R3, R0, 0x2, RZ ;  /* 0x0000000200037824 */ /* 0x000fca00078e00ff */
[----:B------:R-:W-:-:S13]  /*c480*/  ISETP.NE.AND P0, PT, R3, RZ, PT ;  /* 0x000000ff0300720c */ /* 0x000fda0003f05270 */
[----:B------:R-:W-:Y:S01]  /*c490*/  @P0 FFMA R10, R0, 1.84467440737095516160e+19, RZ ;  /* 0x5f800000000a0823 */ /* 0x000fe200000000ff */
[----:B------:R-:W-:Y:S08]  /*c4a0*/  @!P0 MUFU.RCP R7, R0 ;  /* 0x0000000000078308 */ /* 0x000ff00000001000 */
[----:B------:R-:W0:Y:S02]  /*c4b0*/  @P0 MUFU.RCP R3, R10 ;  /* 0x0000000a00030308 */ /* 0x000e240000001000 */
[----:B0-----:R-:W-:-:S04]  /*c4c0*/  @P0 FFMA R11, R10, R3, -1 ;  /* 0xbf8000000a0b0423 */ /* 0x001fc80000000003 */
[----:B------:R-:W-:-:S04]  /*c4d0*/  @P0 FADD.FTZ R12, -R11, -RZ ;  /* 0x800000ff0b0c0221 */ /* 0x000fc80000010100 */
[----:B------:R-:W-:-:S04]  /*c4e0*/  @P0 FFMA R3, R3, R12, R3 ;  /* 0x0000000c03030223 */ /* 0x000fc80000000003 */
[----:B------:R-:W-:Y:S01]  /*c4f0*/  @P0 FFMA R7, R3, 1.84467440737095516160e+19, RZ ;  /* 0x5f80000003070823 */ /* 0x000fe200000000ff */
[----:B------:R-:W-:Y:S06]  /*c500*/  BRA `(.L_x_254) ;  /* 0x0000000000887947 */ /* 0x000fec0003800000 */
.L_x_253:
[----:B------:R-:W-:-:S05]  /*c510*/  VIADD R7, R3, 0xffffff03 ;  /* 0xffffff0303077836 */ /* 0x000fca0000000000 */
[----:B------:R-:W-:-:S13]  /*c520*/  ISETP.GT.U32.AND P0, PT, R7, 0x1, PT ;  /* 0x000000010700780c */ /* 0x000fda0003f04070 */
[----:B------:R-:W-:Y:S05]  /*c530*/  @P0 BRA `(.L_x_255) ;  /* 0x0000000000780947 */ /* 0x000fea0003800000 */
[----:B------:R-:W-:Y:S01]  /*c540*/  LOP3.LUT R21, R0, 0x7fffff, RZ, 0xc0, !PT ;  /* 0x007fffff00157812 */ /* 0x000fe200078ec0ff */
[----:B------:R-:W-:Y:S02]  /*c550*/  IMAD.MOV.U32 R14, RZ, RZ, 0x3 ;  /* 0x00000003ff0e7424 */ /* 0x000fe400078e00ff */
[----:B------:R-:W-:Y:S01]  /*c560*/  VIADD R3, R3, 0xffffff04 ;  /* 0xffffff0403037836 */ /* 0x000fe20000000000 */
[----:B------:R-:W-:Y:S02]  /*c570*/  LOP3.LUT R21, R21, 0x3f800000, RZ, 0xfc, !PT ;  /* 0x3f80000015157812 */ /* 0x000fe400078efcff */
[----:B------:R-:W-:Y:S02]  /*c580*/  SHF.L.U32 R14, R14, R7, RZ ;  /* 0x000000070e0e7219 */ /* 0x000fe400000006ff */
[----:B------:R-:W0:Y:S02]  /*c590*/  MUFU.RCP R12, R21 ;  /* 0x00000015000c7308 */ /* 0x000e240000001000 */
[----:B0-----:R-:W-:-:S04]  /*c5a0*/  FFMA R13, R21, R12, -1 ;  /* 0xbf800000150d7423 */ /* 0x001fc8000000000c */
[----:B------:R-:W-:-:S04]  /*c5b0*/  FADD.FTZ R13, -R13, -RZ ;  /* 0x800000ff0d0d7221 */ /* 0x000fc80000010100 */
[CCC-:B------:R-:W-:Y:S01]  /*c5c0*/  FFMA.RM R11, R12.reuse, R13.reuse, R12.reuse ;  /* 0x0000000d0c0b7223 */ /* 0x1c0fe2000000400c */
[----:B------:R-:W-:-:S04]  /*c5d0*/  FFMA.RP R12, R12, R13, R12 ;  /* 0x0000000d0c0c7223 */ /* 0x000fc8000000800c */
[C---:B------:R-:W-:Y:S02]  /*c5e0*/  LOP3.LUT R10, R11.reuse, 0x7fffff, RZ, 0xc0, !PT ;  /* 0x007fffff0b0a7812 */ /* 0x040fe400078ec0ff */
[----:B------:R-:W-:Y:S02]  /*c5f0*/  FSETP.NEU.FTZ.AND P0, PT, R11, R12, PT ;  /* 0x0000000c0b00720b */ /* 0x000fe40003f1d000 */
[----:B------:R-:W-:Y:S02]  /*c600*/  LOP3.LUT R10, R10, 0x800000, RZ, 0xfc, !PT ;  /* 0x008000000a0a7812 */ /* 0x000fe400078efcff */
[----:B------:R-:W-:Y:S02]  /*c610*/  SEL R11, RZ, 0xffffffff, !P0 ;  /* 0xffffffffff0b7807 */ /* 0x000fe40004000000 */
[----:B------:R-:W-:Y:S02]  /*c620*/  LOP3.LUT R14, R14, R10, RZ, 0xc0, !PT ;  /* 0x0000000a0e0e7212 */ /* 0x000fe400078ec0ff */
[----:B------:R-:W-:Y:S01]  /*c630*/  SHF.R.U32.HI R3, RZ, R3, R10 ;  /* 0x00000003ff037219 */ /* 0x000fe2000001160a */
[----:B------:R-:W-:Y:S01]  /*c640*/  IMAD.MOV R11, RZ, RZ, -R11 ;  /* 0x000000ffff0b7224 */ /* 0x000fe200078e0a0b */
[----:B------:R-:W-:-:S04]  /*c650*/  SHF.R.U32.HI R14, RZ, R7, R14 ;  /* 0x00000007ff0e7219 */ /* 0x000fc8000001160e */
[----:B------:R-:W-:Y:S02]  /*c660*/  LOP3.LUT P1, RZ, R11, R7, R10, 0xf8, !PT ;  /* 0x000000070bff7212 */ /* 0x000fe4000782f80a */
[C---:B------:R-:W-:Y:S02]  /*c670*/  LOP3.LUT P0, RZ, R14.reuse, 0x1, RZ, 0xc0, !PT ;  /* 0x000000010eff7812 */ /* 0x040fe4000780c0ff */
[----:B------:R-:W-:-:S04]  /*c680*/  LOP3.LUT P2, RZ, R14, 0x2, RZ, 0xc0, !PT ;  /* 0x000000020eff7812 */ /* 0x000fc8000784c0ff */
[----:B------:R-:W-:Y:S02]  /*c690*/  PLOP3.LUT P0, PT, P0, P1, P2, 0xe0, 0x0 ;  /* 0x000000000000781c */ /* 0x000fe40000703c20 */
[----:B------:R-:W-:Y:S02]  /*c6a0*/  LOP3.LUT P1, RZ, R0, 0x7fffff, RZ, 0xc0, !PT ;  /* 0x007fffff00ff7812 */ /* 0x000fe4000782c0ff */
[----:B------:R-:W-:-:S05]  /*c6b0*/  SEL R7, RZ, 0x1, !P0 ;  /* 0x00000001ff077807 */ /* 0x000fca0004000000 */
[----:B------:R-:W-:-:S05]  /*c6c0*/  IMAD.MOV R7, RZ, RZ, -R7 ;  /* 0x000000ffff077224 */ /* 0x000fca00078e0a07 */
[----:B------:R-:W-:-:S13]  /*c6d0*/  ISETP.GE.AND P0, PT, R7, RZ, PT ;  /* 0x000000ff0700720c */ /* 0x000fda0003f06270 */
[----:B------:R-:W-:-:S04]  /*c6e0*/  @!P0 VIADD R3, R3, 0x1 ;  /* 0x0000000103038836 */ /* 0x000fc80000000000 */
[----:B------:R-:W-:-:S05]  /*c6f0*/  @!P1 IMAD.SHL.U32 R3, R3, 0x2, RZ ;  /* 0x0000000203039824 */ /* 0x000fca00078e00ff */
[----:B------:R-:W-:Y:S01]  /*c700*/  LOP3.LUT R7, R3, 0x80000000, R0, 0xf8, !PT ;  /* 0x8000000003077812 */ /* 0x000fe200078ef800 */
[----:B------:R-:W-:Y:S06]  /*c710*/  BRA `(.L_x_254) ;  /* 0x0000000000047947 */ /* 0x000fec0003800000 */
.L_x_255:
[----:B------:R0:W1:Y:S02]  /*c720*/  MUFU.RCP R7, R0 ;  /* 0x0000000000077308 */ /* 0x0000640000001000 */
.L_x_254:
[----:B------:R-:W-:Y:S05]  /*c730*/  BSYNC.RECONVERGENT B0 ;  /* 0x0000000000007941 */ /* 0x000fea0003800200 */
.L_x_252:
[----:B------:R-:W-:Y:S02]  /*c740*/  IMAD.MOV.U32 R10, RZ, RZ, R6 ;  /* 0x000000ffff0a7224 */ /* 0x000fe400078e0006 */
[----:B------:R-:W-:-:S04]  /*c750*/  IMAD.MOV.U32 R11, RZ, RZ, 0x0 ;  /* 0x00000000ff0b7424 */ /* 0x000fc800078e00ff */
[----:B01----:R-:W-:Y:S05]  /*c760*/  RET.REL.NODEC R10 `(_Z15evaluate_kernelPPfiiifiiS_) ;  /* 0xffffff380a247950 */ /* 0x003fea0003c3ffff */
        .weak           $__internal_1_$__cuda_sm3x_div_rn_noftz_f32_slowpath
        .type           $__internal_1_$__cuda_sm3x_div_rn_noftz_f32_slowpath,@function
        .size           $__internal_1_$__cuda_sm3x_div_rn_noftz_f32_slowpath,(.L_x_269 - $__internal_1_$__cuda_sm3x_div_rn_noftz_f32_slowpath)
$__internal_1_$__cuda_sm3x_div_rn_noftz_f32_slowpath:
[----:B------:R-:W-:Y:S01]  /*c770*/  SHF.R.U32.HI R6, RZ, 0x17, R3 ;  /* 0x00000017ff067819 */ /* 0x000fe20000011603 */
[----:B------:R-:W-:Y:S01]  /*c780*/  BSSY.RECONVERGENT B1, `(.L_x_256) ;  /* 0x0000062000017945 */ /* 0x000fe20003800200 */
[----:B------:R-:W-:Y:S02]  /*c790*/  SHF.R.U32.HI R5, RZ, 0x17, R0 ;  /* 0x00000017ff057819 */ /* 0x000fe40000011600 */
[----:B------:R-:W-:Y:S02]  /*c7a0*/  LOP3.LUT R10, R6, 0xff, RZ, 0xc0, !PT ;  /* 0x000000ff060a7812 */ /* 0x000fe400078ec0ff */
[----:B------:R-:W-:-:S03]  /*c7b0*/  LOP3.LUT R8, R5, 0xff, RZ, 0xc0, !PT ;  /* 0x000000ff05087812 */ /* 0x000fc600078ec0ff */
[----:B------:R-:W-:Y:S02]  /*c7c0*/  VIADD R7, R10, 0xffffffff ;  /* 0xffffffff0a077836 */ /* 0x000fe40000000000 */
[----:B------:R-:W-:-:S03]  /*c7d0*/  VIADD R6, R8, 0xffffffff ;  /* 0xffffffff08067836 */ /* 0x000fc60000000000 */
[----:B------:R-:W-:-:S04]  /*c7e0*/  ISETP.GT.U32.AND P0, PT, R7, 0xfd, PT ;  /* 0x000000fd0700780c */ /* 0x000fc80003f04070 */
[----:B------:R-:W-:-:S13]  /*c7f0*/  ISETP.GT.U32.OR P0, PT, R6, 0xfd, P0 ;  /* 0x000000fd0600780c */ /* 0x000fda0000704470 */
[----:B------:R-:W-:Y:S01]  /*c800*/  @!P0 IMAD.MOV.U32 R5, RZ, RZ, RZ ;  /* 0x000000ffff058224 */ /* 0x000fe200078e00ff */
[----:B------:R-:W-:Y:S06]  /*c810*/  @!P0 BRA `(.L_x_257) ;  /* 0x00000000005c8947 */ /* 0x000fec0003800000 */
[----:B------:R-:W-:Y:S02]  /*c820*/  FSETP.GTU.FTZ.AND P0, PT, |R0|, +INF , PT ;  /* 0x7f8000000000780b */ /* 0x000fe40003f1c200 */
[----:B------:R-:W-:-:S04]  /*c830*/  FSETP.GTU.FTZ.AND P1, PT, |R3|, +INF , PT ;  /* 0x7f8000000300780b */ /* 0x000fc80003f3c200 */
[----:B------:R-:W-:-:S13]  /*c840*/  PLOP3.LUT P0, PT, P0, P1, PT, 0xf8, 0x8f ;  /* 0x00000000008f781c */ /* 0x000fda0000703f70 */
[----:B------:R-:W-:Y:S05]  /*c850*/  @P0 BRA `(.L_x_258) ;  /* 0x00000004004c0947 */ /* 0x000fea0003800000 */
[----:B------:R-:W-:-:S13]  /*c860*/  LOP3.LUT P0, RZ, R3, 0x7fffffff, R0, 0xc8, !PT ;  /* 0x7fffffff03ff7812 */ /* 0x000fda000780c800 */
[----:B------:R-:W-:Y:S05]  /*c870*/  @!P0 BRA `(.L_x_259) ;  /* 0x00000004003c8947 */ /* 0x000fea0003800000 */
[C---:B------:R-:W-:Y:S02]  /*c880*/  FSETP.NEU.FTZ.AND P0, PT, |R0|.reuse, +INF , PT ;  /* 0x7f8000000000780b */ /* 0x040fe40003f1d200 */
[----:B------:R-:W-:Y:S02]  /*c890*/  FSETP.NEU.FTZ.AND P3, PT, |R3|, +INF , PT ;  /* 0x7f8000000300780b */ /* 0x000fe40003f7d200 */
[----:B------:R-:W-:-:S11]  /*c8a0*/  FSETP.NEU.FTZ.AND P1, PT, |R0|, +INF , PT ;  /* 0x7f8000000000780b */ /* 0x000fd60003f3d200 */
[----:B------:R-:W-:Y:S05]  /*c8b0*/  @!P3 BRA !P0, `(.L_x_259) ;  /* 0x00000004002cb947 */ /* 0x000fea0004000000 */
[----:B------:R-:W-:-:S04]  /*c8c0*/  LOP3.LUT P0, RZ, R0, 0x7fffffff, RZ, 0xc0, !PT ;  /* 0x7fffffff00ff7812 */ /* 0x000fc8000780c0ff */
[----:B------:R-:W-:-:S13]  /*c8d0*/  PLOP3.LUT P0, PT, P3, P0, PT, 0x2f, 0xf2 ;  /* 0x0000000000f2781c */ /* 0x000fda0001f00577 */
[----:B------:R-:W-:Y:S05]  /*c8e0*/  @P0 BRA `(.L_x_260) ;  /* 0x0000000400180947 */ /* 0x000fea0003800000 */
[----:B------:R-:W-:-:S04]  /*c8f0*/  LOP3.LUT P0, RZ, R3, 0x7fffffff, RZ, 0xc0, !PT ;  /* 0x7fffffff03ff7812 */ /* 0x000fc8000780c0ff */
[----:B------:R-:W-:-:S13]  /*c900*/  PLOP3.LUT P0, PT, P1, P0, PT, 0x2f, 0xf2 ;  /* 0x0000000000f2781c */ /* 0x000fda0000f00577 */
[----:B------:R-:W-:Y:S05]  /*c910*/  @P0 BRA `(.L_x_261) ;  /* 0x0000000400000947 */ /* 0x000fea0003800000 */
[----:B------:R-:W-:Y:S02]  /*c920*/  ISETP.GE.AND P0, PT, R6, RZ, PT ;  /* 0x000000ff0600720c */ /* 0x000fe40003f06270 */
[----:B------:R-:W-:-:S11]  /*c930*/  ISETP.GE.AND P1, PT, R7, RZ, PT ;  /* 0x000000ff0700720c */ /* 0x000fd60003f26270 */
[----:B------:R-:W-:Y:S02]  /*c940*/  @P0 IMAD.MOV.U32 R5, RZ, RZ, RZ ;  /* 0x000000ffff050224 */ /* 0x000fe400078e00ff */
[----:B------:R-:W-:Y:S01]  /*c950*/  @!P0 FFMA R0, R0, 1.84467440737095516160e+19, RZ ;  /* 0x5f80000000008823 */ /* 0x000fe200000000ff */
[----:B------:R-:W-:Y:S02]  /*c960*/  @!P0 IMAD.MOV.U32 R5, RZ, RZ, -0x40 ;  /* 0xffffffc0ff058424 */ /* 0x000fe400078e00ff */
[----:B------:R-:W-:Y:S02]  /*c970*/  @!P1 FFMA R3, R3, 1.84467440737095516160e+19, RZ ;  /* 0x5f80000003039823 */ /* 0x000fe400000000ff */
[----:B------:R-:W-:-:S07]  /*c980*/  @!P1 VIADD R5, R5, 0x40 ;  /* 0x0000004005059836 */ /* 0x000fce0000000000 */
.L_x_257:
[----:B------:R-:W-:Y:S01]  /*c990*/  LEA R6, R10, 0xc0800000, 0x17 ;  /* 0xc08000000a067811 */ /* 0x000fe200078eb8ff */
[----:B------:R-:W-:Y:S04]  /*c9a0*/  BSSY.RECONVERGENT B2, `(.L_x_262) ;  /* 0x0000036000027945 */ /* 0x000fe80003800200 */
[----:B------:R-:W-:Y:S02]  /*c9b0*/  IMAD.IADD R6, R3, 0x1, -R6 ;  /* 0x0000000103067824 */ /* 0x000fe400078e0a06 */
[----:B------:R-:W-:Y:S02]  /*c9c0*/  VIADD R3, R8, 0xffffff81 ;  /* 0xffffff8108037836 */ /* 0x000fe40000000000 */
[----:B------:R0:W1:Y:S01]  /*c9d0*/  MUFU.RCP R7, R6 ;  /* 0x0000000600077308 */ /* 0x0000620000001000 */
[----:B------:R-:W-:Y:S01]  /*c9e0*/  FADD.FTZ R9, -R6, -RZ ;  /* 0x800000ff06097221 */ /* 0x000fe20000010100 */
[C---:B------:R-:W-:Y:S01]  /*c9f0*/  IMAD R0, R3.reuse, -0x800000, R0 ;  /* 0xff80000003007824 */ /* 0x040fe200078e0200 */
[----:B0-----:R-:W-:-:S05]  /*ca00*/  IADD3 R6, PT, PT, R3, 0x7f, -R10 ;  /* 0x0000007f03067810 */ /* 0x001fca0007ffe80a */
[----:B------:R-:W-:Y:S02]  /*ca10*/  IMAD.IADD R6, R6, 0x1, R5 ;  /* 0x0000000106067824 */ /* 0x000fe400078e0205 */
[----:B-1----:R-:W-:-:S04]  /*ca20*/  FFMA R8, R7, R9, 1 ;  /* 0x3f80000007087423 */ /* 0x002fc80000000009 */
[----:B------:R-:W-:-:S04]  /*ca30*/  FFMA R12, R7, R8, R7 ;  /* 0x00000008070c7223 */ /* 0x000fc80000000007 */
[----:B------:R-:W-:-:S04]  /*ca40*/  FFMA R7, R0, R12, RZ ;  /* 0x0000000c00077223 */ /* 0x000fc800000000ff */
[----:B------:R-:W-:-:S04]  /*ca50*/  FFMA R8, R9, R7, R0 ;  /* 0x0000000709087223 */ /* 0x000fc80000000000 */
[----:B------:R-:W-:-:S04]  /*ca60*/  FFMA R11, R12, R8, R7 ;  /* 0x000000080c0b7223 */ /* 0x000fc80000000007 */
[----:B------:R-:W-:-:S04]  /*ca70*/  FFMA R8, R9, R11, R0 ;  /* 0x0000000b09087223 */ /* 0x000fc80000000000 */
[----:B------:R-:W-:-:S05]  /*ca80*/  FFMA R7, R12, R8, R11 ;  /* 0x000000080c077223 */ /* 0x000fca000000000b */
[----:B------:R-:W-:-:S04]  /*ca90*/  SHF.R.U32.HI R0, RZ, 0x17, R7 ;  /* 0x00000017ff007819 */ /* 0x000fc80000011607 */
[----:B------:R-:W-:-:S05]  /*caa0*/  LOP3.LUT R0, R0, 0xff, RZ, 0xc0, !PT ;  /* 0x000000ff00007812 */ /* 0x000fca00078ec0ff */
[----:B------:R-:W-:-:S04]  /*cab0*/  IMAD.IADD R9, R0, 0x1, R6 ;  /* 0x0000000100097824 */ /* 0x000fc800078e0206 */
[----:B------:R-:W-:-:S05]  /*cac0*/  VIADD R0, R9, 0xffffffff ;  /* 0xffffffff09007836 */ /* 0x000fca0000000000 */
[----:B------:R-:W-:-:S13]  /*cad0*/  ISETP.GE.U32.AND P0, PT, R0, 0xfe, PT ;  /* 0x000000fe0000780c */ /* 0x000fda0003f06070 */
[----:B------:R-:W-:Y:S05]  /*cae0*/  @!P0 BRA `(.L_x_263) ;  /* 0x0000000000808947 */ /* 0x000fea0003800000 */
[----:B------:R-:W-:-:S13]  /*caf0*/  ISETP.GT.AND P0, PT, R9, 0xfe, PT ;  /* 0x000000fe0900780c */ /* 0x000fda0003f04270 */
[----:B------:R-:W-:Y:S05]  /*cb00*/  @P0 BRA `(.L_x_264) ;  /* 0x00000000006c0947 */ /* 0x000fea0003800000 */
[----:B------:R-:W-:-:S13]  /*cb10*/  ISETP.GE.AND P0, PT, R9, 0x1, PT ;  /* 0x000000010900780c */ /* 0x000fda0003f06270 */
[----:B------:R-:W-:Y:S05]  /*cb20*/  @P0 BRA `(.L_x_265) ;  /* 0x0000000000740947 */ /* 0x000fea0003800000 */
[----:B------:R-:W-:Y:S02]  /*cb30*/  ISETP.GE.AND P0, PT, R9, -0x18, PT ;  /* 0xffffffe80900780c */ /* 0x000fe40003f06270 */
[----:B------:R-:W-:-:S11]  /*cb40*/  LOP3.LUT R7, R7, 0x80000000, RZ, 0xc0, !PT ;  /* 0x8000000007077812 */ /* 0x000fd600078ec0ff */
[----:B------:R-:W-:Y:S05]  /*cb50*/  @!P0 BRA `(.L_x_265) ;  /* 0x0000000000688947 */ /* 0x000fea0003800000 */
[CCC-:B------:R-:W-:Y:S01]  /*cb60*/  FFMA.RZ R0, R12.reuse, R8.reuse, R11.reuse ;  /* 0x000000080c007223 */ /* 0x1c0fe2000000c00b */
[C---:B------:R-:W-:Y:S02]  /*cb70*/  VIADD R6, R9.reuse, 0x20 ;  /* 0x0000002009067836 */ /* 0x040fe40000000000 */
[-CC-:B------:R-:W-:Y:S01]  /*cb80*/  FFMA.RM R3, R12, R8.reuse, R11.reuse ;  /* 0x000000080c037223 */ /* 0x180fe2000000400b */
[C---:B------:R-:W-:Y:S02]  /*cb90*/  ISETP.NE.AND P3, PT, R9.reuse, RZ, PT ;  /* 0x000000ff0900720c */ /* 0x040fe40003f65270 */
[----:B------:R-:W-:Y:S01]  /*cba0*/  LOP3.LUT R5, R0, 0x7fffff, RZ, 0xc0, !PT ;  /* 0x007fffff00057812 */ /* 0x000fe200078ec0ff */
[----:B------:R-:W-:Y:S01]  /*cbb0*/  FFMA.RP R0, R12, R8, R11 ;  /* 0x000000080c007223 */ /* 0x000fe2000000800b */
[----:B------:R-:W-:Y:S01]  /*cbc0*/  IMAD.MOV R8, RZ, RZ, -R9 ;  /* 0x000000ffff087224 */ /* 0x000fe200078e0a09 */
[----:B------:R-:W-:Y:S02]  /*cbd0*/  ISETP.NE.AND P1, PT, R9, RZ, PT ;  /* 0x000000ff0900720c */ /* 0x000fe40003f25270 */
[----:B------:R-:W-:-:S02]  /*cbe0*/  LOP3.LUT R5, R5, 0x800000, RZ, 0xfc, !PT ;  /* 0x0080000005057812 */ /* 0x000fc400078efcff */
[----:B------:R-:W-:Y:S02]  /*cbf0*/  FSETP.NEU.FTZ.AND P0, PT, R0, R3, PT ;  /* 0x000000030000720b */ /* 0x000fe40003f1d000 */
[----:B------:R-:W-:Y:S02]  /*cc00*/  SHF.L.U32 R6, R5, R6, RZ ;  /* 0x0000000605067219 */ /* 0x000fe400000006ff */
[----:B------:R-:W-:Y:S02]  /*cc10*/  SEL R0, R8, RZ, P3 ;  /* 0x000000ff08007207 */ /* 0x000fe40001800000 */
[----:B------:R-:W-:Y:S02]  /*cc20*/  ISETP.NE.AND P1, PT, R6, RZ, P1 ;  /* 0x000000ff0600720c */ /* 0x000fe40000f25270 */
[----:B------:R-:W-:Y:S02]  /*cc30*/  SHF.R.U32.HI R0, RZ, R0, R5 ;  /* 0x00000000ff007219 */ /* 0x000fe40000011605 */
[----:B------:R-:W-:-:S02]  /*cc40*/  PLOP3.LUT P0, PT, P0, P1, PT, 0xf8, 0x8f ;  /* 0x00000000008f781c */ /* 0x000fc40000703f70 */
[----:B------:R-:W-:Y:S02]  /*cc50*/  SHF.R.U32.HI R6, RZ, 0x1, R0 ;  /* 0x00000001ff067819 */ /* 0x000fe40000011600 */
[----:B------:R-:W-:-:S04]  /*cc60*/  SEL R3, RZ, 0x1, !P0 ;  /* 0x00000001ff037807 */ /* 0x000fc80004000000 */
[----:B------:R-:W-:-:S04]  /*cc70*/  LOP3.LUT R3, R3, 0x1, R6, 0xf8, !PT ;  /* 0x0000000103037812 */ /* 0x000fc800078ef806 */
[----:B------:R-:W-:-:S05]  /*cc80*/  LOP3.LUT R3, R3, R0, RZ, 0xc0, !PT ;  /* 0x0000000003037212 */ /* 0x000fca00078ec0ff */
[----:B------:R-:W-:-:S05]  /*cc90*/  IMAD.IADD R6, R6, 0x1, R3 ;  /* 0x0000000106067824 */ /* 0x000fca00078e0203 */
[----:B------:R-:W-:Y:S01]  /*cca0*/  LOP3.LUT R7, R6, R7, RZ, 0xfc, !PT ;  /* 0x0000000706077212 */ /* 0x000fe200078efcff */
[----:B------:R-:W-:Y:S06]  /*ccb0*/  BRA `(.L_x_265) ;  /* 0x0000000000107947 */ /* 0x000fec0003800000 */
.L_x_264:
[----:B------:R-:W-:-:S04]  /*ccc0*/  LOP3.LUT R7, R7, 0x80000000, RZ, 0xc0, !PT ;  /* 0x8000000007077812 */ /* 0x000fc800078ec0ff */
[----:B------:R-:W-:Y:S01]  /*ccd0*/  LOP3.LUT R7, R7, 0x7f800000, RZ, 0xfc, !PT ;  /* 0x7f80000007077812 */ /* 0x000fe200078efcff */
[----:B------:R-:W-:Y:S06]  /*cce0*/  BRA `(.L_x_265) ;  /* 0x0000000000047947 */ /* 0x000fec0003800000 */
.L_x_263:
[----:B------:R-:W-:-:S07]  /*ccf0*/  IMAD R7, R6, 0x800000, R7 ;  /* 0x0080000006077824 */ /* 0x000fce00078e0207 */
.L_x_265:
[----:B------:R-:W-:Y:S05]  /*cd00*/  BSYNC.RECONVERGENT B2 ;  /* 0x0000000000027941 */ /* 0x000fea0003800200 */
.L_x_262:
[----:B------:R-:W-:Y:S05]  /*cd10*/  BRA `(.L_x_266) ;  /* 0x0000000000207947 */ /* 0x000fea0003800000 */
.L_x_261:
[----:B------:R-:W-:-:S04]  /*cd20*/  LOP3.LUT R0, R3, 0x80000000, R0, 0x48, !PT ;  /* 0x8000000003007812 */ /* 0x000fc800078e4800 */
[----:B------:R-:W-:Y:S01]  /*cd30*/  LOP3.LUT R7, R0, 0x7f800000, RZ, 0xfc, !PT ;  /* 0x7f80000000077812 */ /* 0x000fe200078efcff */
[----:B------:R-:W-:Y:S06]  /*cd40*/  BRA `(.L_x_266) ;  /* 0x0000000000147947 */ /* 0x000fec0003800000 */
.L_x_260:
[----:B------:R-:W-:Y:S01]  /*cd50*/  LOP3.LUT R7, R3, 0x80000000, R0, 0x48, !PT ;  /* 0x8000000003077812 */ /* 0x000fe200078e4800 */
[----:B------:R-:W-:Y:S06]  /*cd60*/  BRA `(.L_x_266) ;  /* 0x00000000000c7947 */ /* 0x000fec0003800000 */
.L_x_259:
[----:B------:R-:W0:Y:S01]  /*cd70*/  MUFU.RSQ R7, -QNAN ;  /* 0xffc0000000077908 */ /* 0x000e220000001400 */
[----:B------:R-:W-:Y:S05]  /*cd80*/  BRA `(.L_x_266) ;  /* 0x0000000000047947 */ /* 0x000fea0003800000 */
.L_x_258:
[----:B------:R-:W-:-:S07]  /*cd90*/  FADD.FTZ R7, R0, R3 ;  /* 0x0000000300077221 */ /* 0x000fce0000010000 */
.L_x_266:
[----:B------:R-:W-:Y:S05]  /*cda0*/  BSYNC.RECONVERGENT B1 ;  /* 0x0000000000017941 */ /* 0x000fea0003800200 */
.L_x_256:
[----:B------:R-:W-:-:S04]  /*cdb0*/  IMAD.MOV.U32 R5, RZ, RZ, 0x0 ;  /* 0x00000000ff057424 */ /* 0x000fc800078e00ff */
[----:B0-----:R-:W-:Y:S05]  /*cdc0*/  RET.REL.NODEC R4 `(_Z15evaluate_kernelPPfiiifiiS_) ;  /* 0xffffff30048c7950 */ /* 0x001fea0003c3ffff */
.L_x_267:
[----:B------:R-:W-:-:S00]  /*cdd0*/  BRA `(.L_x_267) ;  /* 0xfffffffc00fc7947 */ /* 0x000fc0000383ffff */
[----:B------:R-:W-:-:S00]  /*cde0*/  NOP ;  /* 0x0000000000007918 */ /* 0x000fc00000000000 */
        /* <DEDUP_REMOVED lines=9> */
.L_x_269:


//--------------------- .nv.global.init           --------------------------
	.section	.nv.global.init,"aw",@progbits
	.align	4
.nv.global.init:
	.type		mrg32k3aM1SubSeq,@object
	.size		mrg32k3aM1SubSeq,(mrg32k3aM2SubSeq - mrg32k3aM1SubSeq)
mrg32k3aM1SubSeq:
        /*0000*/ 	.byte	0x0b, 0xcc, 0xee, 0x04, 0x73, 0x29, 0x8b, 0x6f, 0xf6, 0x53, 0x03, 0xf6, 0x23, 0xf6, 0xea, 0xda
        /* <DEDUP_REMOVED lines=125> */
	.type		mrg32k3aM2SubSeq,@object
	.size		mrg32k3aM2SubSeq,(mrg32k3aM1 - mrg32k3aM2SubSeq)
mrg32k3aM2SubSeq:
        /* <DEDUP_REMOVED lines=126> */
	.type		mrg32k3aM1,@object
	.size		mrg32k3aM1,(mrg32k3aM1Seq - mrg32k3aM1)
mrg32k3aM1:
        /* <DEDUP_REMOVED lines=144> */
	.type		mrg32k3aM1Seq,@object
	.size		mrg32k3aM1Seq,(mrg32k3aM2 - mrg32k3aM1Seq)
mrg32k3aM1Seq:
        /* <DEDUP_REMOVED lines=144> */
	.type		mrg32k3aM2,@object
	.size		mrg32k3aM2,(mrg32k3aM2Seq - mrg32k3aM2)
mrg32k3aM2:
        /* <DEDUP_REMOVED lines=144> */
	.type		mrg32k3aM2Seq,@object
	.size		mrg32k3aM2Seq,(precalc_xorwow_matrix - mrg32k3aM2Seq)
mrg32k3aM2Seq:
        /* <DEDUP_REMOVED lines=144> */
	.type		precalc_xorwow_matrix,@object
	.size		precalc_xorwow_matrix,(precalc_xorwow_offset_matrix - precalc_xorwow_matrix)
precalc_xorwow_matrix:
        /* <DEDUP_REMOVED lines=6400> */
	.type		precalc_xorwow_offset_matrix,@object
	.size		precalc_xorwow_offset_matrix,(.L_1 - precalc_xorwow_offset_matrix)
precalc_xorwow_offset_matrix:
        /* <DEDUP_REMOVED lines=6400> */
.L_1:


//--------------------- .nv.shared.reserved.0     --------------------------
	.section	.nv.shared.reserved.0,"aw",@nobits
	.weak		__nv_reservedSMEM_offset_0_alias
	.size		__nv_reservedSMEM_offset_0_alias, 0, 64
	.other		__nv_reservedSMEM_offset_0_alias,@"STO_CUDA_RESERVED_SHARED STV_DEFAULT"
__nv_reservedSMEM_offset_0_alias:
	.zero		0
	.zero		64


//--------------------- .nv.constant0._Z15evaluate_kernelPPfiiifiiS_ --------------------------
	.section	.nv.constant0._Z15evaluate_kernelPPfiiifiiS_,"a",@progbits
	.sectionflags	@""
	.align	4
.nv.constant0._Z15evaluate_kernelPPfiiifiiS_:
	.zero		936


//--------------------- SYMBOLS --------------------------

	.type		.nv.reservedSmem.offset0,@object
	.size		.nv.reservedSmem.offset0,0x4
	.type		malloc,@function
	.type		free,@function
